// auto-generated by cutlass_sweep.gemm — config: {"arch": "sm_90", "cluster_m": 1, "cluster_n": 1, "dtype": "e5m2", "dtype_b": "e5m2", "layout": "nt", "stages": 2, "tile_k": 128, "tile_m": 128, "tile_n": 64}
#include "cutlass/cutlass.h"
#include "cutlass/gemm/collective/collective_builder.hpp"
#include "cutlass/gemm/device/gemm_universal_adapter.h"
#include "cutlass/gemm/kernel/gemm_universal.hpp"
#include "cutlass/epilogue/collective/collective_builder.hpp"

using ElemA = cutlass::float_e5m2_t;
using ElemB = cutlass::float_e5m2_t;
using ElemCD = cutlass::float_e5m2_t;
using Acc  = float;
using TileShape    = cute::Shape<cute::_128, cute::_64, cute::_128>;
using ClusterShape = cute::Shape<cute::_1, cute::_1, cute::_1>;

using CollectiveEpilogue = typename cutlass::epilogue::collective::CollectiveBuilder<
    cutlass::arch::Sm90, cutlass::arch::OpClassTensorOp,
    TileShape, ClusterShape,
    cutlass::epilogue::collective::EpilogueTileAuto,
    Acc, Acc,
    ElemCD, cutlass::layout::RowMajor, 128 / cutlass::sizeof_bits<ElemCD>::value,
    ElemCD, cutlass::layout::RowMajor, 128 / cutlass::sizeof_bits<ElemCD>::value,
    cutlass::epilogue::collective::EpilogueScheduleAuto
  >::CollectiveOp;

using CollectiveMainloop = typename cutlass::gemm::collective::CollectiveBuilder<
    cutlass::arch::Sm90, cutlass::arch::OpClassTensorOp,
    ElemA, cutlass::layout::RowMajor, 128 / cutlass::sizeof_bits<ElemA>::value,
    ElemB, cutlass::layout::ColumnMajor, 128 / cutlass::sizeof_bits<ElemB>::value,
    Acc,
    TileShape, ClusterShape,
    cutlass::gemm::collective::StageCount<2>,
    cutlass::gemm::collective::KernelScheduleAuto
  >::CollectiveOp;

using GemmKernel = cutlass::gemm::kernel::GemmUniversal<
    cute::Shape<int,int,int,int>,
    CollectiveMainloop,
    CollectiveEpilogue
>;
using Gemm = cutlass::gemm::device::GemmUniversalAdapter<GemmKernel>;

// Force the device kernel symbol into the cubin without needing a host main.
auto* _anchor = &cutlass::device_kernel<GemmKernel>;


// ===== COMPILED SASS (sm_90a) =====

	.target	sm_90a

	.elftype	@"ET_EXEC"


//--------------------- .note.nv.tkinfo           --------------------------
	.section	.note.nv.tkinfo,"",@"SHT_NOTE"
	.sectionflags	@"SHF_NOTE_NV_TKINFO"
	.tkinfo
        /*0018*/ 	.word	0x00000002
        /*0030*/ 	.string	""
        /*0030*/ 	.string	"ptxas"
        /*0030*/ 	.string	"Cuda compilation tools, release 13.0, V13.0.88"
        /*0030*/ 	.string	"Build cuda_13.0.r13.0/compiler.36424714_0"
        /*0030*/ 	.string	"-arch sm_90a -m 64 "



//--------------------- .note.nv.cuinfo           --------------------------
	.section	.note.nv.cuinfo,"",@"SHT_NOTE"
	.sectionflags	@"SHF_NOTE_NV_CUINFO"
        /*0018*/ 	.short	0x0002
        /*001a*/ 	.short	0x005a
        /*001c*/ 	.short	0x0082
	.zero		2


//--------------------- .nv.info                  --------------------------
	.section	.nv.info,"",@"SHT_CUDA_INFO"
	.align	4


	//----- nvinfo : EIATTR_REGCOUNT
	.align		4
        /*0000*/ 	.byte	0x04, 0x2f
        /*0002*/ 	.short	(.L_12 - .L_11)
	.align		4
.L_11:
        /*0004*/ 	.word	index@(_ZN7cutlass13device_kernelINS_4gemm6kernel13GemmUniversalIN4cute5tupleIJiiiiEEENS1_10collective13CollectiveMmaINS1_37MainloopSm90TmaGmmaWarpSpecializedFP8ILi2ENS5_IJNS4_1CILi1EEESB_SB_EEENS1_35KernelTmaWarpSpecializedCooperativeEEENS5_IJNSA_ILi128EEENSA_ILi64EEESF_EEENS_12float_e5m2_tENS5_IJlSB_lEEESI_SJ_NS4_8TiledMMAINS4_8MMA_AtomIJNS4_4SM904GMMA30MMA_64x64x32_F32E5M2E5M2_SS_TNILNSN_7ScaleInE1ELSP_1EEEEEENS4_6LayoutINS5_IJNSA_ILi2EEESB_SB_EEENS5_IJSB_NSA_ILi0EEESV_EEEEENS5_IJNS4_10UnderscoreESY_SY_EEEEENS4_13SM90_TMA_LOADENS4_14ComposedLayoutINS4_7SwizzleILi3ELi4ELi3EEENS4_18smem_ptr_flag_bitsILi8EEENSS_INS5_IJNSA_ILi8EEESF_EEENS5_IJSF_SB_EEEEEEEvNS4_8identityES11_S1B_vS1C_EENS_8epilogue10collective6detail29Sm90TmaWarpSpecializedAdapterINS1F_15DefaultEpilogueISI_SJ_SJ_NS1E_6thread17LinearCombinationISI_Li1EffLNS1J_9ScaleType4KindE0ELNS_15FloatRoundStyleE2ESI_EENS1_15EpilogueDefaultEEEEEvvEEEEvNT_6ParamsE)
        /*0008*/ 	.word	0x000000a8


	//----- nvinfo : EIATTR_FRAME_SIZE
	.align		4
.L_12:
        /*000c*/ 	.byte	0x04, 0x11
        /*000e*/ 	.short	(.L_14 - .L_13)
	.align		4
.L_13:
        /*0010*/ 	.word	index@(_ZN7cutlass13device_kernelINS_4gemm6kernel13GemmUniversalIN4cute5tupleIJiiiiEEENS1_10collective13CollectiveMmaINS1_37MainloopSm90TmaGmmaWarpSpecializedFP8ILi2ENS5_IJNS4_1CILi1EEESB_SB_EEENS1_35KernelTmaWarpSpecializedCooperativeEEENS5_IJNSA_ILi128EEENSA_ILi64EEESF_EEENS_12float_e5m2_tENS5_IJlSB_lEEESI_SJ_NS4_8TiledMMAINS4_8MMA_AtomIJNS4_4SM904GMMA30MMA_64x64x32_F32E5M2E5M2_SS_TNILNSN_7ScaleInE1ELSP_1EEEEEENS4_6LayoutINS5_IJNSA_ILi2EEESB_SB_EEENS5_IJSB_NSA_ILi0EEESV_EEEEENS5_IJNS4_10UnderscoreESY_SY_EEEEENS4_13SM90_TMA_LOADENS4_14ComposedLayoutINS4_7SwizzleILi3ELi4ELi3EEENS4_18smem_ptr_flag_bitsILi8EEENSS_INS5_IJNSA_ILi8EEESF_EEENS5_IJSF_SB_EEEEEEEvNS4_8identityES11_S1B_vS1C_EENS_8epilogue10collective6detail29Sm90TmaWarpSpecializedAdapterINS1F_15DefaultEpilogueISI_SJ_SJ_NS1E_6thread17LinearCombinationISI_Li1EffLNS1J_9ScaleType4KindE0ELNS_15FloatRoundStyleE2ESI_EENS1_15EpilogueDefaultEEEEEvvEEEEvNT_6ParamsE)
        /*0014*/ 	.word	0x00000000


	//----- nvinfo : EIATTR_MIN_STACK_SIZE
	.align		4
.L_14:
        /*0018*/ 	.byte	0x04, 0x12
        /*001a*/ 	.short	(.L_16 - .L_15)
	.align		4
.L_15:
        /*001c*/ 	.word	index@(_ZN7cutlass13device_kernelINS_4gemm6kernel13GemmUniversalIN4cute5tupleIJiiiiEEENS1_10collective13CollectiveMmaINS1_37MainloopSm90TmaGmmaWarpSpecializedFP8ILi2ENS5_IJNS4_1CILi1EEESB_SB_EEENS1_35KernelTmaWarpSpecializedCooperativeEEENS5_IJNSA_ILi128EEENSA_ILi64EEESF_EEENS_12float_e5m2_tENS5_IJlSB_lEEESI_SJ_NS4_8TiledMMAINS4_8MMA_AtomIJNS4_4SM904GMMA30MMA_64x64x32_F32E5M2E5M2_SS_TNILNSN_7ScaleInE1ELSP_1EEEEEENS4_6LayoutINS5_IJNSA_ILi2EEESB_SB_EEENS5_IJSB_NSA_ILi0EEESV_EEEEENS5_IJNS4_10UnderscoreESY_SY_EEEEENS4_13SM90_TMA_LOADENS4_14ComposedLayoutINS4_7SwizzleILi3ELi4ELi3EEENS4_18smem_ptr_flag_bitsILi8EEENSS_INS5_IJNSA_ILi8EEESF_EEENS5_IJSF_SB_EEEEEEEvNS4_8identityES11_S1B_vS1C_EENS_8epilogue10collective6detail29Sm90TmaWarpSpecializedAdapterINS1F_15DefaultEpilogueISI_SJ_SJ_NS1E_6thread17LinearCombinationISI_Li1EffLNS1J_9ScaleType4KindE0ELNS_15FloatRoundStyleE2ESI_EENS1_15EpilogueDefaultEEEEEvvEEEEvNT_6ParamsE)
        /*0020*/ 	.word	0x00000000
.L_16:


//--------------------- .nv.compat                --------------------------
	.section	.nv.compat,"",@"SHT_CUDA_COMPAT_INFO"
	.align	4
        /*0000*/ 	.byte	0x02, 0x09, 0x01, 0x00, 0x02, 0x02, 0x04, 0x00, 0x02, 0x05, 0x05, 0x00, 0x03, 0x07, 0x01, 0x01
        /*0010*/ 	.byte	0x02, 0x03, 0x01, 0x00, 0x02, 0x06, 0x01, 0x00, 0x04, 0x0b, 0x08, 0x00, 0x00, 0x00, 0x00, 0x00
        /*0020*/ 	.byte	0x00, 0x00, 0x00, 0x00


//--------------------- .nv.info._ZN7cutlass13device_kernelINS_4gemm6kernel13GemmUniversalIN4cute5tupleIJiiiiEEENS1_10collective13CollectiveMmaINS1_37MainloopSm90TmaGmmaWarpSpecializedFP8ILi2ENS5_IJNS4_1CILi1EEESB_SB_EEENS1_35KernelTmaWarpSpecializedCooperativeEEENS5_IJNSA_ILi128EEENSA_ILi64EEESF_EEENS_12float_e5m2_tENS5_IJlSB_lEEESI_SJ_NS4_8TiledMMAINS4_8MMA_AtomIJNS4_4SM904GMMA30MMA_64x64x32_F32E5M2E5M2_SS_TNILNSN_7ScaleInE1ELSP_1EEEEEENS4_6LayoutINS5_IJNSA_ILi2EEESB_SB_EEENS5_IJSB_NSA_ILi0EEESV_EEEEENS5_IJNS4_10UnderscoreESY_SY_EEEEENS4_13SM90_TMA_LOADENS4_14ComposedLayoutINS4_7SwizzleILi3ELi4ELi3EEENS4_18smem_ptr_flag_bitsILi8EEENSS_INS5_IJNSA_ILi8EEESF_EEENS5_IJSF_SB_EEEEEEEvNS4_8identityES11_S1B_vS1C_EENS_8epilogue10collective6detail29Sm90TmaWarpSpecializedAdapterINS1F_15DefaultEpilogueISI_SJ_SJ_NS1E_6thread17LinearCombinationISI_Li1EffLNS1J_9ScaleType4KindE0ELNS_15FloatRoundStyleE2ESI_EENS1_15EpilogueDefaultEEEEEvvEEEEvNT_6ParamsE --------------------------
	.section	.nv.info._ZN7cutlass13device_kernelINS_4gemm6kernel13GemmUniversalIN4cute5tupleIJiiiiEEENS1_10collective13CollectiveMmaINS1_37MainloopSm90TmaGmmaWarpSpecializedFP8ILi2ENS5_IJNS4_1CILi1EEESB_SB_EEENS1_35KernelTmaWarpSpecializedCooperativeEEENS5_IJNSA_ILi128EEENSA_ILi64EEESF_EEENS_12float_e5m2_tENS5_IJlSB_lEEESI_SJ_NS4_8TiledMMAINS4_8MMA_AtomIJNS4_4SM904GMMA30MMA_64x64x32_F32E5M2E5M2_SS_TNILNSN_7ScaleInE1ELSP_1EEEEEENS4_6LayoutINS5_IJNSA_ILi2EEESB_SB_EEENS5_IJSB_NSA_ILi0EEESV_EEEEENS5_IJNS4_10UnderscoreESY_SY_EEEEENS4_13SM90_TMA_LOADENS4_14ComposedLayoutINS4_7SwizzleILi3ELi4ELi3EEENS4_18smem_ptr_flag_bitsILi8EEENSS_INS5_IJNSA_ILi8EEESF_EEENS5_IJSF_SB_EEEEEEEvNS4_8identityES11_S1B_vS1C_EENS_8epilogue10collective6detail29Sm90TmaWarpSpecializedAdapterINS1F_15DefaultEpilogueISI_SJ_SJ_NS1E_6thread17LinearCombinationISI_Li1EffLNS1J_9ScaleType4KindE0ELNS_15FloatRoundStyleE2ESI_EENS1_15EpilogueDefaultEEEEEvvEEEEvNT_6ParamsE,"",@"SHT_CUDA_INFO"
	.sectionflags	@""
	.align	4


	//----- nvinfo : EIATTR_CUDA_API_VERSION
	.align		4
        /*0000*/ 	.byte	0x04, 0x37
        /*0002*/ 	.short	(.L_18 - .L_17)
.L_17:
        /*0004*/ 	.word	0x00000082


	//----- nvinfo : EIATTR_KPARAM_INFO
	.align		4
.L_18:
        /*0008*/ 	.byte	0x04, 0x17
        /*000a*/ 	.short	(.L_20 - .L_19)
.L_19:
        /*000c*/ 	.word	0x00000000
        /*0010*/ 	.short	0x0000
        /*0012*/ 	.short	0x0070
        /*0014*/ 	.byte	0x00, 0xf0, 0x01, 0x10


	//----- nvinfo : EIATTR_SPARSE_MMA_MASK
	.align		4
.L_20:
        /*0018*/ 	.byte	0x03, 0x50
        /*001a*/ 	.short	0x0000


	//----- nvinfo : EIATTR_MAXREG_COUNT
	.align		4
        /*001c*/ 	.byte	0x03, 0x1b
        /*001e*/ 	.short	0x00a8


	//----- nvinfo : EIATTR_NUM_BARRIERS
	.align		4
        /*0020*/ 	.byte	0x02, 0x4c
        /*0022*/ 	.byte	0x01
	.zero		1


	//----- nvinfo : EIATTR_MERCURY_ISA_VERSION
	.align		4
        /*0024*/ 	.byte	0x03, 0x5f
        /*0026*/ 	.short	0x0101


	//----- nvinfo : EIATTR_INT_WARP_WIDE_INSTR_OFFSETS
	.align		4
        /*0028*/ 	.byte	0x04, 0x31
        /*002a*/ 	.short	(.L_22 - .L_21)


	//   ....[0]....
.L_21:
        /*002c*/ 	.word	0x00000360


	//   ....[1]....
        /*0030*/ 	.word	0x00000370


	//   ....[2]....
        /*0034*/ 	.word	0x00000480


	//----- nvinfo : EIATTR_COOP_GROUP_MASK_REGIDS
	.align		4
.L_22:
        /*0038*/ 	.byte	0x04, 0x29
        /*003a*/ 	.short	(.L_24 - .L_23)


	//   ....[0]....
.L_23:
        /*003c*/ 	.word	0xffffffff


	//   ....[1]....
        /*0040*/ 	.word	0xffffffff


	//   ....[2]....
        /*0044*/ 	.word	0xffffffff


	//   ....[3]....
        /*0048*/ 	.word	0xffffffff


	//   ....[4]....
        /*004c*/ 	.word	0xffffffff


	//----- nvinfo : EIATTR_COOP_GROUP_INSTR_OFFSETS
	.align		4
.L_24:
        /*0050*/ 	.byte	0x04, 0x28
        /*0052*/ 	.short	(.L_26 - .L_25)


	//   ....[0]....
.L_25:
        /*0054*/ 	.word	0x00000060


	//   ....[1]....
        /*0058*/ 	.word	0x00000070


	//   ....[2]....
        /*005c*/ 	.word	0x00000130


	//   ....[3]....
        /*0060*/ 	.word	0x00000280


	//   ....[4]....
        /*0064*/ 	.word	0x00000fa0


	//----- nvinfo : EIATTR_REG_RECONFIG
	.align		4
.L_26:
        /*0068*/ 	.byte	0x01, 0x54
	.zero		2


	//----- nvinfo : EIATTR_MBARRIER_INSTR_OFFSETS
	.align		4
        /*006c*/ 	.byte	0x04, 0x39
        /*006e*/ 	.short	(.L_28 - .L_27)


	//   ....[0]....
.L_27:
        /*0070*/ 	.word	0x00000230
        /*0074*/ 	.word	0x000000ff
        /*0078*/ 	.word	0x00000000
        /*007c*/ 	.short	0x0100
        /*007e*/ 	.byte	0x08
	.zero		1


	//   ....[1]....
        /*0080*/ 	.word	0x00000240
        /*0084*/ 	.word	0x000000ff
        /*0088*/ 	.word	0x00000010
        /*008c*/ 	.short	0x0100
        /*008e*/ 	.byte	0x08
	.zero		1


	//   ....[2]....
        /*0090*/ 	.word	0x00000250
        /*0094*/ 	.word	0x000000ff
        /*0098*/ 	.word	0x00000008
        /*009c*/ 	.short	0x0100
        /*009e*/ 	.byte	0x08
	.zero		1


	//   ....[3]....
        /*00a0*/ 	.word	0x00000260
        /*00a4*/ 	.word	0x000000ff
        /*00a8*/ 	.word	0x00000018
        /*00ac*/ 	.short	0x0100
        /*00ae*/ 	.byte	0x08
	.zero		1


	//   ....[4]....
        /*00b0*/ 	.word	0x000004f0
        /*00b4*/ 	.word	0x000000ff
        /*00b8*/ 	.word	0x00000030
        /*00bc*/ 	.short	0x0100
        /*00be*/ 	.byte	0x06
	.zero		1


	//   ....[5]....
        /*00c0*/ 	.word	0x00000550
        /*00c4*/ 	.word	0x000000ff
        /*00c8*/ 	.word	0x00000038
        /*00cc*/ 	.short	0x0100
        /*00ce*/ 	.byte	0x06
	.zero		1


	//   ....[6]....
        /*00d0*/ 	.word	0x000012d0
        /*00d4*/ 	.word	0x000000ff
        /*00d8*/ 	.word	0x00000000
        /*00dc*/ 	.short	0x010a
        /*00de*/ 	.byte	0x06
	.zero		1


	//   ....[7]....
        /*00e0*/ 	.word	0x00001310
        /*00e4*/ 	.word	0x000000ff
        /*00e8*/ 	.word	0x00000000
        /*00ec*/ 	.short	0x010a
        /*00ee*/ 	.byte	0x06
	.zero		1


	//   ....[8]....
        /*00f0*/ 	.word	0x00001a00
        /*00f4*/ 	.word	0x000000ff
        /*00f8*/ 	.word	0x00000000
        /*00fc*/ 	.short	0x010a
        /*00fe*/ 	.byte	0x0c
	.zero		1


	//   ....[9]....
        /*0100*/ 	.word	0x00001a40
        /*0104*/ 	.word	0x000000ff
        /*0108*/ 	.word	0x00000000
        /*010c*/ 	.short	0x010a
        /*010e*/ 	.byte	0x0c
	.zero		1


	//   ....[10]....
        /*0110*/ 	.word	0x00001f30
        /*0114*/ 	.word	0x000000ff
        /*0118*/ 	.word	0x00000000
        /*011c*/ 	.short	0x0101
        /*011e*/ 	.byte	0x08
	.zero		1


	//   ....[11]....
        /*0120*/ 	.word	0x00002360
        /*0124*/ 	.word	0x000000ff
        /*0128*/ 	.word	0x00000000
        /*012c*/ 	.short	0x0101
        /*012e*/ 	.byte	0x06
	.zero		1


	//   ....[12]....
        /*0130*/ 	.word	0x00005d10
        /*0134*/ 	.word	0x00000012
        /*0138*/ 	.word	0x00000010
        /*013c*/ 	.short	0x010a
        /*013e*/ 	.byte	0x3f
	.zero		1


	//   ....[13]....
        /*0140*/ 	.word	0x000060d0
        /*0144*/ 	.word	0x00000003
        /*0148*/ 	.word	0x00000038
        /*014c*/ 	.short	0x0101
        /*014e*/ 	.byte	0x3f
	.zero		1


	//   ....[14]....
        /*0150*/ 	.word	0x000067f0
        /*0154*/ 	.word	0x00000005
        /*0158*/ 	.word	0x00000000
        /*015c*/ 	.short	0x010a
        /*015e*/ 	.byte	0x3f
	.zero		1


	//   ....[15]....
        /*0160*/ 	.word	0x00006870
        /*0164*/ 	.word	0x00000003
        /*0168*/ 	.word	0x00000000
        /*016c*/ 	.short	0x010a
        /*016e*/ 	.byte	0x3f
	.zero		1


	//   ....[16]....
        /*0170*/ 	.word	0x000068e0
        /*0174*/ 	.word	0x00000007
        /*0178*/ 	.word	0x00000000
        /*017c*/ 	.short	0x010a
        /*017e*/ 	.byte	0x3f
	.zero		1


	//   ....[17]....
        /*0180*/ 	.word	0x00006940
        /*0184*/ 	.word	0x00000008
        /*0188*/ 	.word	0x00000000
        /*018c*/ 	.short	0x010a
        /*018e*/ 	.byte	0x3f
	.zero		1


	//   ....[18]....
        /*0190*/ 	.word	0x00006a10
        /*0194*/ 	.word	0x00000012
        /*0198*/ 	.word	0x00000010
        /*019c*/ 	.short	0x010a
        /*019e*/ 	.byte	0x3f
	.zero		1


	//   ....[19]....
        /*01a0*/ 	.word	0x00006af0
        /*01a4*/ 	.word	0x00000005
        /*01a8*/ 	.word	0x00000000
        /*01ac*/ 	.short	0x010a
        /*01ae*/ 	.byte	0x3f
	.zero		1


	//----- nvinfo : EIATTR_NUM_MBARRIERS
	.align		4
.L_28:
        /*01b0*/ 	.byte	0x03, 0x38
        /*01b2*/ 	.short	0x0006


	//----- nvinfo : EIATTR_EXIT_INSTR_OFFSETS
	.align		4
        /*01b4*/ 	.byte	0x04, 0x1c
        /*01b6*/ 	.short	(.L_30 - .L_29)


	//   ....[0]....
.L_29:
        /*01b8*/ 	.word	0x000005a0


	//   ....[1]....
        /*01bc*/ 	.word	0x00000e70


	//   ....[2]....
        /*01c0*/ 	.word	0x00005370


	//   ....[3]....
        /*01c4*/ 	.word	0x000059b0


	//   ....[4]....
        /*01c8*/ 	.word	0x000068c0


	//----- nvinfo : EIATTR_MAX_THREADS
	.align		4
.L_30:
        /*01cc*/ 	.byte	0x04, 0x05
        /*01ce*/ 	.short	(.L_32 - .L_31)
.L_31:
        /*01d0*/ 	.word	0x00000180
        /*01d4*/ 	.word	0x00000001
        /*01d8*/ 	.word	0x00000001


	//----- nvinfo : EIATTR_CRS_STACK_SIZE
	.align		4
.L_32:
        /*01dc*/ 	.byte	0x04, 0x1e
        /*01de*/ 	.short	(.L_34 - .L_33)
.L_33:
        /*01e0*/ 	.word	0x00000000


	//----- nvinfo : EIATTR_CBANK_PARAM_SIZE
	.align		4
.L_34:
        /*01e4*/ 	.byte	0x03, 0x19
        /*01e6*/ 	.short	0x0470


	//----- nvinfo : EIATTR_PARAM_CBANK
	.align		4
        /*01e8*/ 	.byte	0x04, 0x0a
        /*01ea*/ 	.short	(.L_36 - .L_35)
	.align		4
.L_35:
        /*01ec*/ 	.word	index@(.nv.constant0._ZN7cutlass13device_kernelINS_4gemm6kernel13GemmUniversalIN4cute5tupleIJiiiiEEENS1_10collective13CollectiveMmaINS1_37MainloopSm90TmaGmmaWarpSpecializedFP8ILi2ENS5_IJNS4_1CILi1EEESB_SB_EEENS1_35KernelTmaWarpSpecializedCooperativeEEENS5_IJNSA_ILi128EEENSA_ILi64EEESF_EEENS_12float_e5m2_tENS5_IJlSB_lEEESI_SJ_NS4_8TiledMMAINS4_8MMA_AtomIJNS4_4SM904GMMA30MMA_64x64x32_F32E5M2E5M2_SS_TNILNSN_7ScaleInE1ELSP_1EEEEEENS4_6LayoutINS5_IJNSA_ILi2EEESB_SB_EEENS5_IJSB_NSA_ILi0EEESV_EEEEENS5_IJNS4_10UnderscoreESY_SY_EEEEENS4_13SM90_TMA_LOADENS4_14ComposedLayoutINS4_7SwizzleILi3ELi4ELi3EEENS4_18smem_ptr_flag_bitsILi8EEENSS_INS5_IJNSA_ILi8EEESF_EEENS5_IJSF_SB_EEEEEEEvNS4_8identityES11_S1B_vS1C_EENS_8epilogue10collective6detail29Sm90TmaWarpSpecializedAdapterINS1F_15DefaultEpilogueISI_SJ_SJ_NS1E_6thread17LinearCombinationISI_Li1EffLNS1J_9ScaleType4KindE0ELNS_15FloatRoundStyleE2ESI_EENS1_15EpilogueDefaultEEEEEvvEEEEvNT_6ParamsE)
        /*01f0*/ 	.short	0x0210
        /*01f2*/ 	.short	0x0470


	//----- nvinfo : EIATTR_SW_WAR
	.align		4
.L_36:
        /*01f4*/ 	.byte	0x04, 0x36
        /*01f6*/ 	.short	(.L_38 - .L_37)
.L_37:
        /*01f8*/ 	.word	0x00000008
.L_38:


//--------------------- .nv.callgraph             --------------------------
	.section	.nv.callgraph,"",@"SHT_CUDA_CALLGRAPH"
	.align	4
	.sectionentsize	8
	.align		4
        /*0000*/ 	.word	0x00000000
	.align		4
        /*0004*/ 	.word	0xffffffff
	.align		4
        /*0008*/ 	.word	0x00000000
	.align		4
        /*000c*/ 	.word	0xfffffffe
	.align		4
        /*0010*/ 	.word	0x00000000
	.align		4
        /*0014*/ 	.word	0xfffffffd
	.align		4
        /*0018*/ 	.word	0x00000000
	.align		4
        /*001c*/ 	.word	0xfffffffc


//--------------------- .nv.constant4             --------------------------
	.section	.nv.constant4,"a",@progbits
	.align	8
	.align		8
.nv.constant4:
        /*0000*/ 	.dword	_ZN40_INTERNAL_695f5379_4_k_cu_8655f3a0_272984cuda3std3__45__cpo5beginE
	.align		8
        /*0008*/ 	.dword	_ZN40_INTERNAL_695f5379_4_k_cu_8655f3a0_272984cuda3std3__45__cpo3endE
	.align		8
        /*0010*/ 	.dword	_ZN40_INTERNAL_695f5379_4_k_cu_8655f3a0_272984cuda3std3__45__cpo6cbeginE
	.align		8
        /*0018*/ 	.dword	_ZN40_INTERNAL_695f5379_4_k_cu_8655f3a0_272984cuda3std3__45__cpo4cendE
	.align		8
        /*0020*/ 	.dword	_ZN40_INTERNAL_695f5379_4_k_cu_8655f3a0_272984cuda3std3__442_GLOBAL__N__695f5379_4_k_cu_8655f3a0_272986ignoreE
	.align		8
        /*0028*/ 	.dword	_ZN40_INTERNAL_695f5379_4_k_cu_8655f3a0_272984cuda3std3__419piecewise_constructE
	.align		8
        /*0030*/ 	.dword	_ZN40_INTERNAL_695f5379_4_k_cu_8655f3a0_272984cuda3std3__48in_placeE
	.align		8
        /*0038*/ 	.dword	_ZN40_INTERNAL_695f5379_4_k_cu_8655f3a0_272984cuda3std6ranges3__45__cpo4swapE
	.align		8
        /*0040*/ 	.dword	_ZN40_INTERNAL_695f5379_4_k_cu_8655f3a0_272984cuda3std6ranges3__45__cpo9iter_moveE
	.align		8
        /*0048*/ 	.dword	_ZN40_INTERNAL_695f5379_4_k_cu_8655f3a0_272984cute7productE
	.align		8
        /*0050*/ 	.dword	_ZN40_INTERNAL_695f5379_4_k_cu_8655f3a0_272984cute1_E


//--------------------- .text._ZN7cutlass13device_kernelINS_4gemm6kernel13GemmUniversalIN4cute5tupleIJiiiiEEENS1_10collective13CollectiveMmaINS1_37MainloopSm90TmaGmmaWarpSpecializedFP8ILi2ENS5_IJNS4_1CILi1EEESB_SB_EEENS1_35KernelTmaWarpSpecializedCooperativeEEENS5_IJNSA_ILi128EEENSA_ILi64EEESF_EEENS_12float_e5m2_tENS5_IJlSB_lEEESI_SJ_NS4_8TiledMMAINS4_8MMA_AtomIJNS4_4SM904GMMA30MMA_64x64x32_F32E5M2E5M2_SS_TNILNSN_7ScaleInE1ELSP_1EEEEEENS4_6LayoutINS5_IJNSA_ILi2EEESB_SB_EEENS5_IJSB_NSA_ILi0EEESV_EEEEENS5_IJNS4_10UnderscoreESY_SY_EEEEENS4_13SM90_TMA_LOADENS4_14ComposedLayoutINS4_7SwizzleILi3ELi4ELi3EEENS4_18smem_ptr_flag_bitsILi8EEENSS_INS5_IJNSA_ILi8EEESF_EEENS5_IJSF_SB_EEEEEEEvNS4_8identityES11_S1B_vS1C_EENS_8epilogue10collective6detail29Sm90TmaWarpSpecializedAdapterINS1F_15DefaultEpilogueISI_SJ_SJ_NS1E_6thread17LinearCombinationISI_Li1EffLNS1J_9ScaleType4KindE0ELNS_15FloatRoundStyleE2ESI_EENS1_15EpilogueDefaultEEEEEvvEEEEvNT_6ParamsE --------------------------
	.section	.text._ZN7cutlass13device_kernelINS_4gemm6kernel13GemmUniversalIN4cute5tupleIJiiiiEEENS1_10collective13CollectiveMmaINS1_37MainloopSm90TmaGmmaWarpSpecializedFP8ILi2ENS5_IJNS4_1CILi1EEESB_SB_EEENS1_35KernelTmaWarpSpecializedCooperativeEEENS5_IJNSA_ILi128EEENSA_ILi64EEESF_EEENS_12float_e5m2_tENS5_IJlSB_lEEESI_SJ_NS4_8TiledMMAINS4_8MMA_AtomIJNS4_4SM904GMMA30MMA_64x64x32_F32E5M2E5M2_SS_TNILNSN_7ScaleInE1ELSP_1EEEEEENS4_6LayoutINS5_IJNSA_ILi2EEESB_SB_EEENS5_IJSB_NSA_ILi0EEESV_EEEEENS5_IJNS4_10UnderscoreESY_SY_EEEEENS4_13SM90_TMA_LOADENS4_14ComposedLayoutINS4_7SwizzleILi3ELi4ELi3EEENS4_18smem_ptr_flag_bitsILi8EEENSS_INS5_IJNSA_ILi8EEESF_EEENS5_IJSF_SB_EEEEEEEvNS4_8identityES11_S1B_vS1C_EENS_8epilogue10collective6detail29Sm90TmaWarpSpecializedAdapterINS1F_15DefaultEpilogueISI_SJ_SJ_NS1E_6thread17LinearCombinationISI_Li1EffLNS1J_9ScaleType4KindE0ELNS_15FloatRoundStyleE2ESI_EENS1_15EpilogueDefaultEEEEEvvEEEEvNT_6ParamsE,"ax",@progbits
	.align	128
.text._ZN7cutlass13device_kernelINS_4gemm6kernel13GemmUniversalIN4cute5tupleIJiiiiEEENS1_10collective13CollectiveMmaINS1_37MainloopSm90TmaGmmaWarpSpecializedFP8ILi2ENS5_IJNS4_1CILi1EEESB_SB_EEENS1_35KernelTmaWarpSpecializedCooperativeEEENS5_IJNSA_ILi128EEENSA_ILi64EEESF_EEENS_12float_e5m2_tENS5_IJlSB_lEEESI_SJ_NS4_8TiledMMAINS4_8MMA_AtomIJNS4_4SM904GMMA30MMA_64x64x32_F32E5M2E5M2_SS_TNILNSN_7ScaleInE1ELSP_1EEEEEENS4_6LayoutINS5_IJNSA_ILi2EEESB_SB_EEENS5_IJSB_NSA_ILi0EEESV_EEEEENS5_IJNS4_10UnderscoreESY_SY_EEEEENS4_13SM90_TMA_LOADENS4_14ComposedLayoutINS4_7SwizzleILi3ELi4ELi3EEENS4_18smem_ptr_flag_bitsILi8EEENSS_INS5_IJNSA_ILi8EEESF_EEENS5_IJSF_SB_EEEEEEEvNS4_8identityES11_S1B_vS1C_EENS_8epilogue10collective6detail29Sm90TmaWarpSpecializedAdapterINS1F_15DefaultEpilogueISI_SJ_SJ_NS1E_6thread17LinearCombinationISI_Li1EffLNS1J_9ScaleType4KindE0ELNS_15FloatRoundStyleE2ESI_EENS1_15EpilogueDefaultEEEEEvvEEEEvNT_6ParamsE:
        .type           _ZN7cutlass13device_kernelINS_4gemm6kernel13GemmUniversalIN4cute5tupleIJiiiiEEENS1_10collective13CollectiveMmaINS1_37MainloopSm90TmaGmmaWarpSpecializedFP8ILi2ENS5_IJNS4_1CILi1EEESB_SB_EEENS1_35KernelTmaWarpSpecializedCooperativeEEENS5_IJNSA_ILi128EEENSA_ILi64EEESF_EEENS_12float_e5m2_tENS5_IJlSB_lEEESI_SJ_NS4_8TiledMMAINS4_8MMA_AtomIJNS4_4SM904GMMA30MMA_64x64x32_F32E5M2E5M2_SS_TNILNSN_7ScaleInE1ELSP_1EEEEEENS4_6LayoutINS5_IJNSA_ILi2EEESB_SB_EEENS5_IJSB_NSA_ILi0EEESV_EEEEENS5_IJNS4_10UnderscoreESY_SY_EEEEENS4_13SM90_TMA_LOADENS4_14ComposedLayoutINS4_7SwizzleILi3ELi4ELi3EEENS4_18smem_ptr_flag_bitsILi8EEENSS_INS5_IJNSA_ILi8EEESF_EEENS5_IJSF_SB_EEEEEEEvNS4_8identityES11_S1B_vS1C_EENS_8epilogue10collective6detail29Sm90TmaWarpSpecializedAdapterINS1F_15DefaultEpilogueISI_SJ_SJ_NS1E_6thread17LinearCombinationISI_Li1EffLNS1J_9ScaleType4KindE0ELNS_15FloatRoundStyleE2ESI_EENS1_15EpilogueDefaultEEEEEvvEEEEvNT_6ParamsE,@function
        .size           _ZN7cutlass13device_kernelINS_4gemm6kernel13GemmUniversalIN4cute5tupleIJiiiiEEENS1_10collective13CollectiveMmaINS1_37MainloopSm90TmaGmmaWarpSpecializedFP8ILi2ENS5_IJNS4_1CILi1EEESB_SB_EEENS1_35KernelTmaWarpSpecializedCooperativeEEENS5_IJNSA_ILi128EEENSA_ILi64EEESF_EEENS_12float_e5m2_tENS5_IJlSB_lEEESI_SJ_NS4_8TiledMMAINS4_8MMA_AtomIJNS4_4SM904GMMA30MMA_64x64x32_F32E5M2E5M2_SS_TNILNSN_7ScaleInE1ELSP_1EEEEEENS4_6LayoutINS5_IJNSA_ILi2EEESB_SB_EEENS5_IJSB_NSA_ILi0EEESV_EEEEENS5_IJNS4_10UnderscoreESY_SY_EEEEENS4_13SM90_TMA_LOADENS4_14ComposedLayoutINS4_7SwizzleILi3ELi4ELi3EEENS4_18smem_ptr_flag_bitsILi8EEENSS_INS5_IJNSA_ILi8EEESF_EEENS5_IJSF_SB_EEEEEEEvNS4_8identityES11_S1B_vS1C_EENS_8epilogue10collective6detail29Sm90TmaWarpSpecializedAdapterINS1F_15DefaultEpilogueISI_SJ_SJ_NS1E_6thread17LinearCombinationISI_Li1EffLNS1J_9ScaleType4KindE0ELNS_15FloatRoundStyleE2ESI_EENS1_15EpilogueDefaultEEEEEvvEEEEvNT_6ParamsE,(.L_x_133 - _ZN7cutlass13device_kernelINS_4gemm6kernel13GemmUniversalIN4cute5tupleIJiiiiEEENS1_10collective13CollectiveMmaINS1_37MainloopSm90TmaGmmaWarpSpecializedFP8ILi2ENS5_IJNS4_1CILi1EEESB_SB_EEENS1_35KernelTmaWarpSpecializedCooperativeEEENS5_IJNSA_ILi128EEENSA_ILi64EEESF_EEENS_12float_e5m2_tENS5_IJlSB_lEEESI_SJ_NS4_8TiledMMAINS4_8MMA_AtomIJNS4_4SM904GMMA30MMA_64x64x32_F32E5M2E5M2_SS_TNILNSN_7ScaleInE1ELSP_1EEEEEENS4_6LayoutINS5_IJNSA_ILi2EEESB_SB_EEENS5_IJSB_NSA_ILi0EEESV_EEEEENS5_IJNS4_10UnderscoreESY_SY_EEEEENS4_13SM90_TMA_LOADENS4_14ComposedLayoutINS4_7SwizzleILi3ELi4ELi3EEENS4_18smem_ptr_flag_bitsILi8EEENSS_INS5_IJNSA_ILi8EEESF_EEENS5_IJSF_SB_EEEEEEEvNS4_8identityES11_S1B_vS1C_EENS_8epilogue10collective6detail29Sm90TmaWarpSpecializedAdapterINS1F_15DefaultEpilogueISI_SJ_SJ_NS1E_6thread17LinearCombinationISI_Li1EffLNS1J_9ScaleType4KindE0ELNS_15FloatRoundStyleE2ESI_EENS1_15EpilogueDefaultEEEEEvvEEEEvNT_6ParamsE)
        .other          _ZN7cutlass13device_kernelINS_4gemm6kernel13GemmUniversalIN4cute5tupleIJiiiiEEENS1_10collective13CollectiveMmaINS1_37MainloopSm90TmaGmmaWarpSpecializedFP8ILi2ENS5_IJNS4_1CILi1EEESB_SB_EEENS1_35KernelTmaWarpSpecializedCooperativeEEENS5_IJNSA_ILi128EEENSA_ILi64EEESF_EEENS_12float_e5m2_tENS5_IJlSB_lEEESI_SJ_NS4_8TiledMMAINS4_8MMA_AtomIJNS4_4SM904GMMA30MMA_64x64x32_F32E5M2E5M2_SS_TNILNSN_7ScaleInE1ELSP_1EEEEEENS4_6LayoutINS5_IJNSA_ILi2EEESB_SB_EEENS5_IJSB_NSA_ILi0EEESV_EEEEENS5_IJNS4_10UnderscoreESY_SY_EEEEENS4_13SM90_TMA_LOADENS4_14ComposedLayoutINS4_7SwizzleILi3ELi4ELi3EEENS4_18smem_ptr_flag_bitsILi8EEENSS_INS5_IJNSA_ILi8EEESF_EEENS5_IJSF_SB_EEEEEEEvNS4_8identityES11_S1B_vS1C_EENS_8epilogue10collective6detail29Sm90TmaWarpSpecializedAdapterINS1F_15DefaultEpilogueISI_SJ_SJ_NS1E_6thread17LinearCombinationISI_Li1EffLNS1J_9ScaleType4KindE0ELNS_15FloatRoundStyleE2ESI_EENS1_15EpilogueDefaultEEEEEvvEEEEvNT_6ParamsE,@"STO_CUDA_ENTRY STV_DEFAULT"
_ZN7cutlass13device_kernelINS_4gemm6kernel13GemmUniversalIN4cute5tupleIJiiiiEEENS1_10collective13CollectiveMmaINS1_37MainloopSm90TmaGmmaWarpSpecializedFP8ILi2ENS5_IJNS4_1CILi1EEESB_SB_EEENS1_35KernelTmaWarpSpecializedCooperativeEEENS5_IJNSA_ILi128EEENSA_ILi64EEESF_EEENS_12float_e5m2_tENS5_IJlSB_lEEESI_SJ_NS4_8TiledMMAINS4_8MMA_AtomIJNS4_4SM904GMMA30MMA_64x64x32_F32E5M2E5M2_SS_TNILNSN_7ScaleInE1ELSP_1EEEEEENS4_6LayoutINS5_IJNSA_ILi2EEESB_SB_EEENS5_IJSB_NSA_ILi0EEESV_EEEEENS5_IJNS4_10UnderscoreESY_SY_EEEEENS4_13SM90_TMA_LOADENS4_14ComposedLayoutINS4_7SwizzleILi3ELi4ELi3EEENS4_18smem_ptr_flag_bitsILi8EEENSS_INS5_IJNSA_ILi8EEESF_EEENS5_IJSF_SB_EEEEEEEvNS4_8identityES11_S1B_vS1C_EENS_8epilogue10collective6detail29Sm90TmaWarpSpecializedAdapterINS1F_15DefaultEpilogueISI_SJ_SJ_NS1E_6thread17LinearCombinationISI_Li1EffLNS1J_9ScaleType4KindE0ELNS_15FloatRoundStyleE2ESI_EENS1_15EpilogueDefaultEEEEEvvEEEEvNT_6ParamsE:
[----:B------:R-:W-:Y:S01]  /*0000*/  LDC R1, c[0x0][0x28] ;  /* 0x00000a00ff017b82 */ /* 0x000fe20000000800 */
[----:B------:R-:W0:Y:S01]  /*0010*/  S2R R2, SR_TID.X ;  /* 0x0000000000027919 */ /* 0x000e220000002100 */
[----:B------:R-:W-:Y:S01]  /*0020*/  ELECT P0, URZ, PT ;  /* 0x00000000003f782f */ /* 0x000fe20003800000 */
[----:B------:R-:W-:Y:S01]  /*0030*/  BSSY B0, `(.L_x_0) ;  /* 0x000000f000007945 */ /* 0x000fe20003800000 */
[--C-:B0-----:R-:W-:Y:S02]  /*0040*/  SHF.R.U32.HI R0, RZ, 0x5, R2.reuse ;  /* 0x00000005ff007819 */ /* 0x101fe40000011602 */
[----:B------:R-:W-:-:S03]  /*0050*/  SHF.R.U32.HI R4, RZ, 0x7, R2 ;  /* 0x00000007ff047819 */ /* 0x000fc60000011602 */
[----:B------:R-:W0:Y:S04]  /*0060*/  SHFL.IDX PT, R3, R0, RZ, 0x1f ;  /* 0x00001fff00037589 */ /* 0x000e2800000e0000 */
[----:B------:R1:W2:Y:S01]  /*0070*/  SHFL.IDX PT, R7, R4, RZ, 0x1f ;  /* 0x00001fff04077589 */ /* 0x0002a200000e0000 */
[----:B0-----:R-:W-:-:S13]  /*0080*/  ISETP.NE.OR P0, PT, R3, RZ, !P0 ;  /* 0x000000ff0300720c */ /* 0x001fda0004705670 */
[----:B-12---:R-:W-:Y:S05]  /*0090*/  @P0 BRA `(.L_x_1) ;  /* 0x0000000000200947 */ /* 0x006fea0003800000 */
[----:B------:R-:W-:Y:S02]  /*00a0*/  ULDC.64 UR4, c[0x0][0x198] ;  /* 0x0000660000047ab9 */ /* 0x000fe40000000a00 */
[----:B------:R-:W-:Y:S02]  /*00b0*/  UIADD3 UR6, UP0, UR4, 0xf0, URZ ;  /* 0x000000f004067890 */ /* 0x000fe4000ff1e03f */
[----:B------:R-:W-:Y:S02]  /*00c0*/  UIADD3 UR4, UP1, UR4, 0x1f0, URZ ;  /* 0x000001f004047890 */ /* 0x000fe4000ff3e03f */
[----:B------:R-:W-:Y:S02]  /*00d0*/  UIADD3.X UR7, URZ, UR5, URZ, UP0, !UPT ;  /* 0x000000053f077290 */ /* 0x000fe400087fe43f */
[----:B------:R-:W-:-:S07]  /*00e0*/  UIADD3.X UR5, URZ, UR5, URZ, UP1, !UPT ;  /* 0x000000053f057290 */ /* 0x000fce0008ffe43f */
[----:B------:R0:W-:Y:S02]  /*00f0*/  UTMACCTL.PF [UR6] ;  /* 0x00000000060079b9 */ /* 0x0001e40008040000 */
[----:B------:R0:W-:Y:S02]  /*0100*/  UTMACCTL.PF [UR4] ;  /* 0x00000000040079b9 */ /* 0x0001e40008040000 */
[----:B0-----:R-:W-:Y:S01]  /*0110*/  NOP ;  /* 0x0000000000007918 */ /* 0x001fe20000000000 */
.L_x_1:
[----:B------:R-:W-:Y:S05]  /*0120*/  BSYNC B0 ;  /* 0x0000000000007941 */ /* 0x000fea0003800000 */
.L_x_0:
[----:B------:R-:W0:Y:S02]  /*0130*/  SHFL.IDX PT, R4, R0, RZ, 0x1f ;  /* 0x00001fff00047589 */ /* 0x000e2400000e0000 */
[----:B0-----:R-:W-:-:S13]  /*0140*/  ISETP.NE.AND P0, PT, R4, RZ, PT ;  /* 0x000000ff0400720c */ /* 0x001fda0003f05270 */
[----:B------:R-:W-:Y:S05]  /*0150*/  @P0 BRA `(.L_x_2) ;  /* 0x0000000000480947 */ /* 0x000fea0003800000 */
[----:B------:R-:W0:Y:S01]  /*0160*/  S2UR UR8, SR_CgaCtaId ;  /* 0x00000000000879c3 */ /* 0x000e220000008800 */
[----:B------:R-:W-:Y:S01]  /*0170*/  UMOV UR4, 0x400 ;  /* 0x0000040000047882 */ /* 0x000fe20000000000 */
[----:B------:R-:W-:Y:S01]  /*0180*/  UMOV UR5, 0x1 ;  /* 0x0000000100057882 */ /* 0x000fe20000000000 */
[----:B------:R-:W-:Y:S01]  /*0190*/  UMOV UR6, 0x100 ;  /* 0x0000010000067882 */ /* 0x000fe20000000000 */
[----:B------:R-:W-:Y:S01]  /*01a0*/  ELECT P0, URZ, PT ;  /* 0x00000000003f782f */ /* 0x000fe20003800000 */
[----:B------:R-:W-:-:S04]  /*01b0*/  UIADD3 UR6, -UR6, 0x100000, URZ ;  /* 0x0010000006067890 */ /* 0x000fc8000fffe13f */
[----:B------:R-:W-:Y:S02]  /*01c0*/  USHF.L.U32 UR7, UR6, 0xb, URZ ;  /* 0x0000000b06077899 */ /* 0x000fe4000800063f */
[----:B------:R-:W-:Y:S02]  /*01d0*/  USHF.L.U32 UR6, UR6, 0x1, URZ ;  /* 0x0000000106067899 */ /* 0x000fe4000800063f */
[----:B0-----:R-:W-:Y:S02]  /*01e0*/  ULEA UR8, UR8, UR4, 0x18 ;  /* 0x0000000408087291 */ /* 0x001fe4000f8ec03f */
[----:B------:R-:W-:-:S04]  /*01f0*/  UIADD3 UR4, -UR5, 0x100000, URZ ;  /* 0x0010000005047890 */ /* 0x000fc8000fffe13f */
[----:B------:R-:W-:Y:S02]  /*0200*/  USHF.L.U32 UR5, UR4, 0xb, URZ ;  /* 0x0000000b04057899 */ /* 0x000fe4000800063f */
[----:B------:R-:W-:Y:S01]  /*0210*/  USHF.L.U32 UR4, UR4, 0x1, URZ ;  /* 0x0000000104047899 */ /* 0x000fe2000800063f */
[----:B------:R-:W0:Y:S11]  /*0220*/  FENCE.VIEW.ASYNC.S ;  /* 0x00000000000073c6 */ /* 0x000e360000000000 */
[----:B0-----:R0:W1:Y:S01]  /*0230*/  SYNCS.EXCH.64 URZ, [UR8], UR4 ;  /* 0x00000004083f75b2 */ /* 0x0010620008000100 */
[----:B------:R0:W2:Y:S01]  /*0240*/  SYNCS.EXCH.64 URZ, [UR8+0x10], UR6 ;  /* 0x00001006083f75b2 */ /* 0x0000a20008000100 */
[----:B------:R0:W3:Y:S01]  /*0250*/  SYNCS.EXCH.64 URZ, [UR8+0x8], UR4 ;  /* 0x00000804083f75b2 */ /* 0x0000e20008000100 */
[----:B------:R0:W4:Y:S01]  /*0260*/  SYNCS.EXCH.64 URZ, [UR8+0x18], UR6 ;  /* 0x00001806083f75b2 */ /* 0x0001220008000100 */
[----:B------:R-:W-:Y:S01]  /*0270*/  NOP ;  /* 0x0000000000007918 */ /* 0x000fe20000000000 */
.L_x_2:
[----:B------:R-:W5:Y:S01]  /*0280*/  SHFL.IDX PT, R0, R0, RZ, 0x1f ;  /* 0x00001fff00007589 */ /* 0x000f6200000e0000 */
[----:B------:R-:W1:Y:S01]  /*0290*/  LDC R4, c[0x0][0x65c] ;  /* 0x00019700ff047b82 */ /* 0x000e620000000800 */
[----:B------:R-:W-:Y:S02]  /*02a0*/  ELECT P0, URZ, PT ;  /* 0x00000000003f782f */ /* 0x000fe40003800000 */
[----:B------:R-:W-:Y:S01]  /*02b0*/  ISETP.NE.AND P2, PT, R7, RZ, PT ;  /* 0x000000ff0700720c */ /* 0x000fe20003f45270 */
[----:B------:R-:W2:Y:S01]  /*02c0*/  S2R R8, SR_CTAID.Y ;  /* 0x0000000000087919 */ /* 0x000ea20000002600 */
[----:B0-----:R-:W-:Y:S01]  /*02d0*/  UMOV UR4, 0x20 ;  /* 0x0000002000047882 */ /* 0x001fe20000000000 */
[----:B------:R-:W-:Y:S01]  /*02e0*/  NOP ;  /* 0x0000000000007918 */ /* 0x000fe20000000000 */
[----:B------:R-:W-:Y:S01]  /*02f0*/  NOP ;  /* 0x0000000000007918 */ /* 0x000fe20000000000 */
[----:B------:R-:W0:Y:S01]  /*0300*/  S2R R6, SR_CTAID.X ;  /* 0x0000000000067919 */ /* 0x000e220000002500 */
[----:B-----5:R-:W-:-:S02]  /*0310*/  ISETP.NE.OR P0, PT, R0, RZ, !P0 ;  /* 0x000000ff0000720c */ /* 0x020fc40004705670 */
[----:B-1----:R-:W-:Y:S02]  /*0320*/  ISETP.NE.AND P4, PT, R4, 0x1, PT ;  /* 0x000000010400780c */ /* 0x002fe40003f85270 */
[----:B------:R-:W-:-:S04]  /*0330*/  SHF.R.S32.HI R4, RZ, 0x1f, R3 ;  /* 0x0000001fff047819 */ /* 0x000fc80000011403 */
[----:B------:R-:W-:-:S04]  /*0340*/  LEA.HI R4, R4, R3, RZ, 0x2 ;  /* 0x0000000304047211 */ /* 0x000fc800078f10ff */
[----:B------:R-:W-:Y:S01]  /*0350*/  LOP3.LUT R4, R4, 0xfffffffc, RZ, 0xc0, !PT ;  /* 0xfffffffc04047812 */ /* 0x000fe200078ec0ff */
[----:B------:R-:W-:Y:S01]  /*0360*/  VOTEU.ALL UP0, P0 ;  /* 0x00000000003f7886 */ /* 0x000fe20000000000 */
[----:B------:R-:W-:Y:S01]  /*0370*/  VOTEU.ALL UP1, P0 ;  /* 0x00000000003f7886 */ /* 0x000fe20000020000 */
[----:B------:R-:W0:Y:S01]  /*0380*/  @P4 LDC R9, c[0x0][0x10] ;  /* 0x00000400ff094b82 */ /* 0x000e220000000800 */
[----:B------:R-:W-:Y:S02]  /*0390*/  @P4 IMAD.MOV.U32 R5, RZ, RZ, RZ ;  /* 0x000000ffff054224 */ /* 0x000fe400078e00ff */
[----:B------:R-:W-:Y:S01]  /*03a0*/  IMAD.IADD R3, R3, 0x1, -R4 ;  /* 0x0000000103037824 */ /* 0x000fe200078e0a04 */
[----:B------:R-:W-:Y:S01]  /*03b0*/  @!UP0 UMOV UR6, 0x400 ;  /* 0x0000040000068882 */ /* 0x000fe20000000000 */
[----:B------:R-:W-:-:S04]  /*03c0*/  @!UP0 UIADD3 UR4, -UR4, 0x100000, URZ ;  /* 0x0010000004048890 */ /* 0x000fc8000fffe13f */
[----:B------:R-:W-:Y:S02]  /*03d0*/  @!UP0 USHF.L.U32 UR5, UR4, 0xb, URZ ;  /* 0x0000000b04058899 */ /* 0x000fe4000800063f */
[----:B------:R-:W-:Y:S01]  /*03e0*/  @!UP0 USHF.L.U32 UR4, UR4, 0x1, URZ ;  /* 0x0000000104048899 */ /* 0x000fe2000800063f */
[----:B--2---:R-:W-:Y:S01]  /*03f0*/  @P4 IMAD.MOV.U32 R4, RZ, RZ, R8 ;  /* 0x000000ffff044224 */ /* 0x004fe200078e0008 */
[----:B------:R-:W1:Y:S01]  /*0400*/  @!UP0 S2UR UR7, SR_CgaCtaId ;  /* 0x00000000000789c3 */ /* 0x000e620000008800 */
[----:B------:R-:W-:-:S07]  /*0410*/  @P4 IMAD.MOV.U32 R13, RZ, RZ, RZ ;  /* 0x000000ffff0d4224 */ /* 0x000fce00078e00ff */
[----:B------:R-:W2:Y:S01]  /*0420*/  @!P4 LDC R11, c[0x0][0xc] ;  /* 0x00000300ff0bcb82 */ /* 0x000ea20000000800 */
[----:B0-----:R-:W-:-:S04]  /*0430*/  @P4 IMAD.WIDE.U32 R4, R6, R9, R4 ;  /* 0x0000000906044225 */ /* 0x001fc800078e0004 */
[----:B------:R-:W-:Y:S02]  /*0440*/  VIADD R9, R7, 0xffffffff ;  /* 0xffffffff07097836 */ /* 0x000fe40000000000 */
[----:B------:R-:W-:Y:S01]  /*0450*/  @P4 IMAD.MOV.U32 R0, RZ, RZ, R4 ;  /* 0x000000ffff004224 */ /* 0x000fe200078e0004 */
[----:B-1----:R-:W-:Y:S02]  /*0460*/  @!UP0 ULEA UR6, UR7, UR6, 0x18 ;  /* 0x0000000607068291 */ /* 0x002fe4000f8ec03f */
[----:B------:R-:W-:Y:S01]  /*0470*/  ISETP.GE.U32.AND P1, PT, R9, 0x2, PT ;  /* 0x000000020900780c */ /* 0x000fe20003f26070 */
[----:B------:R-:W-:Y:S01]  /*0480*/  VOTEU.ALL UP0, P0 ;  /* 0x00000000003f7886 */ /* 0x000fe20000000000 */
[----:B------:R-:W-:Y:S01]  /*0490*/  ISETP.NE.AND P0, PT, R3, 0x3, PT ;  /* 0x000000030300780c */ /* 0x000fe20003f05270 */
[----:B------:R-:W-:-:S03]  /*04a0*/  @P4 IMAD.IADD R5, R5, 0x1, R13 ;  /* 0x0000000105054824 */ /* 0x000fc600078e020d */
[----:B------:R-:W-:-:S04]  /*04b0*/  ISETP.EQ.OR P0, PT, R3, RZ, !P0 ;  /* 0x000000ff0300720c */ /* 0x000fc80004702670 */
[----:B------:R-:W-:Y:S01]  /*04c0*/  ISETP.EQ.AND P0, PT, R7, RZ, P0 ;  /* 0x000000ff0700720c */ /* 0x000fe20000702270 */
[----:B------:R-:W-:Y:S01]  /*04d0*/  IMAD.MOV.U32 R7, RZ, RZ, RZ ;  /* 0x000000ffff077224 */ /* 0x000fe200078e00ff */
[----:B------:R-:W0:Y:S02]  /*04e0*/  FENCE.VIEW.ASYNC.S ;  /* 0x00000000000073c6 */ /* 0x000e240000000000 */
[----:B0-----:R0:W3:Y:S01]  /*04f0*/  @!UP0 SYNCS.EXCH.64 URZ, [UR6+0x30], UR4 ;  /* 0x00003004063f85b2 */ /* 0x0010e20008000100 */
[----:B------:R-:W-:Y:S01]  /*0500*/  SEL R4, RZ, 0x1, !P0 ;  /* 0x00000001ff047807 */ /* 0x000fe20004000000 */
[----:B--2---:R-:W-:-:S03]  /*0510*/  @!P4 IMAD.WIDE.U32 R10, R11, R8, R6 ;  /* 0x000000080b0ac225 */ /* 0x004fc600078e0006 */
[----:B------:R-:W-:Y:S01]  /*0520*/  SEL R4, R4, 0x2, P1 ;  /* 0x0000000204047807 */ /* 0x000fe20000800000 */
[----:B------:R-:W-:Y:S02]  /*0530*/  @!P4 IMAD.MOV.U32 R0, RZ, RZ, R10 ;  /* 0x000000ffff00c224 */ /* 0x000fe400078e000a */
[----:B------:R-:W-:Y:S01]  /*0540*/  @!P4 IMAD.MOV.U32 R5, RZ, RZ, R11 ;  /* 0x000000ffff05c224 */ /* 0x000fe200078e000b */
[----:B------:R0:W3:Y:S01]  /*0550*/  @!UP1 SYNCS.EXCH.64 URZ, [UR6+0x38], UR4 ;  /* 0x00003804063f95b2 */ /* 0x0000e20008000100 */
[----:B------:R-:W-:Y:S01]  /*0560*/  NOP ;  /* 0x0000000000007918 */ /* 0x000fe20000000000 */
[----:B---34-:R-:W-:Y:S06]  /*0570*/  BAR.SYNC.DEFER_BLOCKING 0x0 ;  /* 0x0000000000007b1d */ /* 0x018fec0000010000 */
[----:B------:R-:W-:Y:S05]  /*0580*/  @!P2 BRA `(.L_x_3) ;  /* 0x0000004c007ca947 */ /* 0x000fea0003800000 */
[----:B------:R-:W-:-:S13]  /*0590*/  ISETP.GT.U32.AND P0, PT, R9, 0x1, PT ;  /* 0x000000010900780c */ /* 0x000fda0003f04070 */
[----:B0-----:R-:W-:Y:S05]  /*05a0*/  @P0 EXIT ;  /* 0x000000000000094d */ /* 0x001fea0003800000 */
[----:B------:R-:W-:Y:S01]  /*05b0*/  ULDC.64 UR4, c[0x0][0x650] ;  /* 0x0001940000047ab9 */ /* 0x000fe20000000a00 */
[----:B------:R-:W-:Y:S01]  /*05c0*/  PRMT R9, RZ, 0x7610, R9 ;  /* 0x00007610ff097816 */ /* 0x000fe20000000009 */
[----:B------:R-:W-:Y:S01]  /*05d0*/  IMAD.MOV.U32 R12, RZ, RZ, -0x1 ;  /* 0xffffffffff0c7424 */ /* 0x000fe200078e00ff */
[----:B------:R-:W-:Y:S01]  /*05e0*/  ISETP.GE.U32.AND P0, PT, R0, UR4, PT ;  /* 0x0000000400007c0c */ /* 0x000fe2000bf06070 */
[----:B------:R-:W-:Y:S02]  /*05f0*/  IMAD.MOV.U32 R13, RZ, RZ, -0x1 ;  /* 0xffffffffff0d7424 */ /* 0x000fe400078e00ff */
[----:B------:R-:W-:Y:S01]  /*0600*/  IMAD.MOV.U32 R69, RZ, RZ, -0x1 ;  /* 0xffffffffff457424 */ /* 0x000fe200078e00ff */
[----:B------:R-:W-:-:S13]  /*0610*/  ISETP.GE.U32.AND.EX P0, PT, R5, UR5, PT, P0 ;  /* 0x0000000505007c0c */ /* 0x000fda000bf06100 */
[----:B------:R-:W-:Y:S05]  /*0620*/  @P0 BRA `(.L_x_4) ;  /* 0x0000000400600947 */ /* 0x000fea0003800000 */
[----:B------:R-:W0:Y:S01]  /*0630*/  LDC.64 R16, c[0x0][0x628] ;  /* 0x00018a00ff107b82 */ /* 0x000e220000000a00 */
[----:B------:R-:W-:Y:S02]  /*0640*/  IMAD.MOV.U32 R10, RZ, RZ, R0 ;  /* 0x000000ffff0a7224 */ /* 0x000fe400078e0000 */
[----:B------:R-:W-:-:S05]  /*0650*/  IMAD.MOV.U32 R11, RZ, RZ, R5 ;  /* 0x000000ffff0b7224 */ /* 0x000fca00078e0005 */
[----:B------:R-:W1:Y:S08]  /*0660*/  LDC R18, c[0x0][0x630] ;  /* 0x00018c00ff127b82 */ /* 0x000e700000000800 */
[----:B------:R-:W2:Y:S01]  /*0670*/  LDC.64 R20, c[0x0][0x620] ;  /* 0x00018800ff147b82 */ /* 0x000ea20000000a00 */
[----:B0-----:R-:W-:-:S04]  /*0680*/  ISETP.NE.U32.AND P0, PT, R16, RZ, PT ;  /* 0x000000ff1000720c */ /* 0x001fc80003f05070 */
[----:B------:R-:W-:-:S13]  /*0690*/  ISETP.NE.AND.EX P0, PT, R17, RZ, PT, P0 ;  /* 0x000000ff1100720c */ /* 0x000fda0003f05300 */
[----:B-12---:R-:W-:Y:S05]  /*06a0*/  @!P0 BRA `(.L_x_5) ;  /* 0x0000000000288947 */ /* 0x006fea0003800000 */
[----:B------:R-:W0:Y:S02]  /*06b0*/  LDC R3, c[0x0][0x634] ;  /* 0x00018d00ff037b82 */ /* 0x000e240000000800 */
[----:B0-----:R-:W-:-:S05]  /*06c0*/  IADD3 R3, P0, R0, R3, RZ ;  /* 0x0000000300037210 */ /* 0x001fca0007f1e0ff */
[----:B------:R-:W-:-:S04]  /*06d0*/  IMAD.X R9, RZ, RZ, R5, P0 ;  /* 0x000000ffff097224 */ /* 0x000fc800000e0605 */
[----:B------:R-:W-:-:S04]  /*06e0*/  IMAD.WIDE.U32 R10, R9, R16, RZ ;  /* 0x00000010090a7225 */ /* 0x000fc800078e00ff */
[----:B------:R-:W-:-:S04]  /*06f0*/  IMAD.WIDE.U32 R12, P0, R3, R17, R10 ;  /* 0x00000011030c7225 */ /* 0x000fc8000780000a */
[----:B------:R-:W-:-:S04]  /*0700*/  IMAD.WIDE.U32 R10, R3, R16, RZ ;  /* 0x00000010030a7225 */ /* 0x000fc800078e00ff */
[----:B------:R-:W-:Y:S01]  /*0710*/  IMAD.X R15, RZ, RZ, RZ, P0 ;  /* 0x000000ffff0f7224 */ /* 0x000fe200000e06ff */
[----:B------:R-:W-:Y:S01]  /*0720*/  IADD3 RZ, P0, R11, R12, RZ ;  /* 0x0000000c0bff7210 */ /* 0x000fe20007f1e0ff */
[----:B------:R-:W-:-:S04]  /*0730*/  IMAD.MOV.U32 R14, RZ, RZ, R13 ;  /* 0x000000ffff0e7224 */ /* 0x000fc800078e000d */
[----:B------:R-:W-:-:S08]  /*0740*/  IMAD.WIDE.U32.X R10, R9, R17, R14, P0 ;  /* 0x00000011090a7225 */ /* 0x000fd000000e040e */
.L_x_5:
[-CC-:B------:R-:W-:Y:S01]  /*0750*/  SHF.R.U64 R69, R10, R18.reuse, R11.reuse ;  /* 0x000000120a457219 */ /* 0x180fe2000000120b */
[----:B------:R-:W0:Y:S01]  /*0760*/  LDC.64 R22, c[0x0][0x640] ;  /* 0x00019000ff167b82 */ /* 0x000e220000000a00 */
[----:B------:R-:W-:Y:S01]  /*0770*/  SHF.R.U32.HI R7, RZ, R18, R11 ;  /* 0x00000012ff077219 */ /* 0x000fe2000001160b */
[----:B------:R-:W-:Y:S01]  /*0780*/  ULDC UR4, c[0x0][0x150] ;  /* 0x0000540000047ab9 */ /* 0x000fe20000000800 */
[----:B------:R-:W-:Y:S01]  /*0790*/  IADD3 R9, P0, RZ, -R69, RZ ;  /* 0x80000045ff097210 */ /* 0x000fe20007f1e0ff */
[----:B------:R-:W-:Y:S01]  /*07a0*/  IMAD.MOV.U32 R10, RZ, RZ, R0 ;  /* 0x000000ffff0a7224 */ /* 0x000fe200078e0000 */
[----:B------:R-:W-:Y:S01]  /*07b0*/  I2FP.F32.U32 R3, R6 ;  /* 0x0000000600037245 */ /* 0x000fe20000201000 */
[----:B------:R-:W-:Y:S02]  /*07c0*/  IMAD.MOV.U32 R11, RZ, RZ, R5 ;  /* 0x000000ffff0b7224 */ /* 0x000fe400078e0005 */
[----:B------:R-:W1:Y:S01]  /*07d0*/  LDC R14, c[0x0][0x618] ;  /* 0x00018600ff0e7b82 */ /* 0x000e620000000800 */
[----:B------:R-:W-:-:S02]  /*07e0*/  IMAD.X R13, RZ, RZ, ~R7, P0 ;  /* 0x000000ffff0d7224 */ /* 0x000fc400000e0e07 */
[----:B------:R-:W-:Y:S01]  /*07f0*/  FMUL R3, R3, UR4 ;  /* 0x0000000403037c20 */ /* 0x000fe20008400000 */
[----:B------:R-:W-:Y:S01]  /*0800*/  IMAD.WIDE.U32 R10, R9, R20, R10 ;  /* 0x00000014090a7225 */ /* 0x000fe200078e000a */
[----:B------:R-:W-:-:S03]  /*0810*/  ULDC UR4, c[0x0][0x154] ;  /* 0x0000550000047ab9 */ /* 0x000fc60000000800 */
[----:B------:R-:W-:Y:S01]  /*0820*/  IMAD R12, R13, R20, RZ ;  /* 0x000000140d0c7224 */ /* 0x000fe200078e02ff */
[----:B------:R-:W2:Y:S01]  /*0830*/  LDC R7, c[0x0][0x144] ;  /* 0x00005100ff077b82 */ /* 0x000ea20000000800 */
[----:B------:R-:W3:Y:S01]  /*0840*/  F2I.U32.TRUNC.NTZ R3, R3 ;  /* 0x0000000300037305 */ /* 0x000ee2000020f000 */
[----:B------:R-:W-:Y:S02]  /*0850*/  IMAD.MOV.U32 R13, RZ, RZ, -0x1 ;  /* 0xffffffffff0d7424 */ /* 0x000fe400078e00ff */
[----:B------:R-:W-:-:S04]  /*0860*/  IMAD R9, R9, R21, R12 ;  /* 0x0000001509097224 */ /* 0x000fc800078e020c */
[----:B------:R-:W4:Y:S01]  /*0870*/  LDC R18, c[0x0][0x608] ;  /* 0x00018200ff127b82 */ /* 0x000f220000000800 */
[----:B------:R-:W-:Y:S01]  /*0880*/  IMAD.IADD R11, R11, 0x1, R9 ;  /* 0x000000010b0b7824 */ /* 0x000fe200078e0209 */
[----:B0-----:R-:W-:Y:S02]  /*0890*/  ISETP.NE.U32.AND P0, PT, R22, RZ, PT ;  /* 0x000000ff1600720c */ /* 0x001fe40003f05070 */
[----:B------:R-:W-:Y:S02]  /*08a0*/  I2FP.F32.U32 R9, R8 ;  /* 0x0000000800097245 */ /* 0x000fe40000201000 */
[----:B------:R-:W-:Y:S02]  /*08b0*/  ISETP.NE.AND.EX P0, PT, R23, RZ, PT, P0 ;  /* 0x000000ff1700720c */ /* 0x000fe40003f05300 */
[----:B------:R-:W0:Y:S01]  /*08c0*/  LDC R12, c[0x0][0x658] ;  /* 0x00019600ff0c7b82 */ /* 0x000e220000000800 */
[-C--:B-1----:R-:W-:Y:S01]  /*08d0*/  SHF.R.U64 R16, R10, R14.reuse, R11 ;  /* 0x0000000e0a107219 */ /* 0x082fe2000000120b */
[----:B---3--:R-:W-:Y:S01]  /*08e0*/  IMAD.MOV R10, RZ, RZ, -R3 ;  /* 0x000000ffff0a7224 */ /* 0x008fe200078e0a03 */
[----:B------:R-:W-:-:S05]  /*08f0*/  SHF.R.U32.HI R11, RZ, R14, R11 ;  /* 0x0000000eff0b7219 */ /* 0x000fca000001160b */
[----:B------:R-:W1:Y:S01]  /*0900*/  LDC R17, c[0x0][0x148] ;  /* 0x00005200ff117b82 */ /* 0x000e620000000800 */
[----:B--2---:R-:W-:Y:S02]  /*0910*/  IMAD R3, R7, R10, R6 ;  /* 0x0000000a07037224 */ /* 0x004fe400078e0206 */
[----:B------:R-:W-:-:S04]  /*0920*/  FMUL R7, R9, UR4 ;  /* 0x0000000409077c20 */ /* 0x000fc80008400000 */
[----:B------:R2:W3:Y:S01]  /*0930*/  F2I.U32.TRUNC.NTZ R15, R7 ;  /* 0x00000007000f7305 */ /* 0x0004e2000020f000 */
[----:B------:R-:W1:Y:S01]  /*0940*/  LDC R21, c[0x0][0x600] ;  /* 0x00018000ff157b82 */ /* 0x000e620000000800 */
[-CC-:B----4-:R-:W-:Y:S02]  /*0950*/  SHF.R.U64 R27, R16, R18.reuse, R11.reuse ;  /* 0x00000012101b7219 */ /* 0x190fe4000000120b */
[----:B------:R-:W-:Y:S01]  /*0960*/  SHF.R.U32.HI R9, RZ, R18, R11 ;  /* 0x00000012ff097219 */ /* 0x000fe2000001160b */
[----:B------:R-:W-:-:S04]  /*0970*/  IMAD.MOV.U32 R11, RZ, RZ, 0x1 ;  /* 0x00000001ff0b7424 */ /* 0x000fc800078e00ff */
[----:B------:R-:W4:Y:S01]  /*0980*/  LDC R20, c[0x0][0x648] ;  /* 0x00019200ff147b82 */ /* 0x000f220000000800 */
[-C--:B0-----:R-:W-:Y:S02]  /*0990*/  SHF.L.U32 R6, R13, R12.reuse, RZ ;  /* 0x0000000c0d067219 */ /* 0x081fe400000006ff */
[-CC-:B------:R-:W-:Y:S02]  /*09a0*/  SHF.R.U64 R18, R27, R12.reuse, R9.reuse ;  /* 0x0000000c1b127219 */ /* 0x180fe40000001209 */
[----:B------:R-:W-:Y:S02]  /*09b0*/  SHF.R.U32.HI R19, RZ, R12, R9 ;  /* 0x0000000cff137219 */ /* 0x000fe40000011609 */
[----:B------:R-:W-:Y:S01]  /*09c0*/  LOP3.LUT R14, RZ, R6, RZ, 0x33, !PT ;  /* 0x00000006ff0e7212 */ /* 0x000fe200078e33ff */
[----:B------:R-:W0:Y:S01]  /*09d0*/  LDC R25, c[0x0][0x638] ;  /* 0x00018e00ff197b82 */ /* 0x000e220000000800 */
[----:B------:R-:W-:Y:S01]  /*09e0*/  SHF.L.U32 R9, R11, R12, RZ ;  /* 0x0000000c0b097219 */ /* 0x000fe200000006ff */
[----:B------:R-:W-:-:S02]  /*09f0*/  IMAD.MOV.U32 R6, RZ, RZ, R18 ;  /* 0x000000ffff067224 */ /* 0x000fc400078e0012 */
[----:B--2---:R-:W-:-:S04]  /*0a00*/  IMAD.MOV.U32 R7, RZ, RZ, R19 ;  /* 0x000000ffff077224 */ /* 0x004fc800078e0013 */
[----:B------:R-:W2:Y:S01]  /*0a10*/  LDC R24, c[0x0][0x610] ;  /* 0x00018400ff187b82 */ /* 0x000ea20000000800 */
[----:B---3--:R-:W-:Y:S05]  /*0a20*/  @!P0 BRA `(.L_x_6) ;  /* 0x0000000000288947 */ /* 0x008fea0003800000 */
[----:B------:R-:W3:Y:S02]  /*0a30*/  LDC R13, c[0x0][0x64c] ;  /* 0x00019300ff0d7b82 */ /* 0x000ee40000000800 */
[----:B---3--:R-:W-:-:S05]  /*0a40*/  IADD3 R13, P0, R18, R13, RZ ;  /* 0x0000000d120d7210 */ /* 0x008fca0007f1e0ff */
        /* <DEDUP_REMOVED lines=8> */
.L_x_6:
[----:B----4-:R-:W-:Y:S01]  /*0ad0*/  SHF.R.U64 R6, R6, R20, R7 ;  /* 0x0000001406067219 */ /* 0x010fe20000001207 */
[----:B-1----:R-:W-:Y:S01]  /*0ae0*/  VIADD R7, R21, 0xffffffff ;  /* 0xffffffff15077836 */ /* 0x002fe20000000000 */
[----:B------:R-:W-:Y:S01]  /*0af0*/  LOP3.LUT R14, R27, R14, RZ, 0xc0, !PT ;  /* 0x0000000e1b0e7212 */ /* 0x000fe200078ec0ff */
[----:B------:R-:W-:Y:S02]  /*0b00*/  IMAD.MOV R15, RZ, RZ, -R15 ;  /* 0x000000ffff0f7224 */ /* 0x000fe400078e0a0f */
[----:B------:R-:W-:Y:S01]  /*0b10*/  IMAD.MOV R10, RZ, RZ, -R6 ;  /* 0x000000ffff0a7224 */ /* 0x000fe200078e0a06 */
[----:B------:R-:W-:Y:S01]  /*0b20*/  LOP3.LUT R7, R16, R7, RZ, 0xc0, !PT ;  /* 0x0000000710077212 */ /* 0x000fe200078ec0ff */
[----:B------:R-:W-:Y:S02]  /*0b30*/  IMAD R14, R9, R6, R14 ;  /* 0x00000006090e7224 */ /* 0x000fe400078e020e */
[----:B------:R-:W-:Y:S02]  /*0b40*/  @P4 IMAD R3, R17, R15, R8 ;  /* 0x0000000f11034224 */ /* 0x000fe400078e0208 */
[----:B0-----:R-:W-:-:S02]  /*0b50*/  IMAD R6, R10, R25, R18 ;  /* 0x000000190a067224 */ /* 0x001fc400078e0212 */
[----:B--2---:R-:W-:Y:S02]  /*0b60*/  IMAD R3, R14, R24, R3 ;  /* 0x000000180e037224 */ /* 0x004fe400078e0203 */
[----:B------:R-:W-:Y:S02]  /*0b70*/  IMAD R6, R6, R21, R7 ;  /* 0x0000001506067224 */ /* 0x000fe400078e0207 */
[----:B------:R-:W-:-:S03]  /*0b80*/  IMAD.MOV.U32 R9, RZ, RZ, 0x1 ;  /* 0x00000001ff097424 */ /* 0x000fc600078e00ff */
[----:B------:R-:W-:Y:S02]  /*0b90*/  SEL R13, R6, R3, !P4 ;  /* 0x00000003060d7207 */ /* 0x000fe40006000000 */
[----:B------:R-:W-:-:S07]  /*0ba0*/  SEL R12, R3, R6, !P4 ;  /* 0x00000006030c7207 */ /* 0x000fce0006000000 */
.L_x_4:
[----:B------:R-:W-:-:S08]  /*0bb0*/  NOP ;  /* 0x0000000000007918 */ /* 0x000fd00000000000 */
[----:B------:R-:W0:Y:S02]  /*0bc0*/  USETMAXREG.TRY_ALLOC.CTAPOOL UP0, 0xe8 ;  /* 0x000000e8000079c8 */ /* 0x000e240008000600 */
[----:B0-----:R-:W-:-:S13]  /*0bd0*/  PLOP3.LUT P0, PT, PT, PT, UP0, 0x80, 0x0 ;  /* 0x000000000000781c */ /* 0x001fda0003f0f008 */
[----:B------:R-:W-:Y:S05]  /*0be0*/  @!P0 BRA `(.L_x_4) ;  /* 0xfffffffc00f08947 */ /* 0x000fea000383ffff */
[----:B------:R-:W-:Y:S01]  /*0bf0*/  ULDC.64 UR4, c[0x0][0x598] ;  /* 0x0001660000047ab9 */ /* 0x000fe20000000a00 */
[----:B------:R-:W-:Y:S01]  /*0c00*/  ULDC.64 UR16, c[0x0][0x208] ;  /* 0x0000820000107ab9 */ /* 0x000fe20000000a00 */
[----:B------:R-:W-:-:S04]  /*0c10*/  ISETP.NE.U32.AND P0, PT, RZ, UR4, PT ;  /* 0x00000004ff007c0c */ /* 0x000fc8000bf05070 */
[----:B------:R-:W-:-:S13]  /*0c20*/  ISETP.NE.AND.EX P0, PT, RZ, UR5, PT, P0 ;  /* 0x00000005ff007c0c */ /* 0x000fda000bf05300 */
[----:B------:R-:W-:Y:S05]  /*0c30*/  @!P0 BRA `(.L_x_7) ;  /* 0x00000000001c8947 */ /* 0x000fea0003800000 */
[----:B------:R-:W0:Y:S02]  /*0c40*/  LDC.64 R6, c[0x0][0x598] ;  /* 0x00016600ff067b82 */ /* 0x000e240000000a00 */
[----:B0-----:R-:W2:Y:S02]  /*0c50*/  LDG.E.64 R6, desc[UR16][R6.64] ;  /* 0x0000001006067981 */ /* 0x001ea4000c1e1b00 */
[----:B--2---:R-:W-:-:S04]  /*0c60*/  ISETP.NE.U32.AND P0, PT, R6, RZ, PT ;  /* 0x000000ff0600720c */ /* 0x004fc80003f05070 */
[----:B------:R-:W-:-:S13]  /*0c70*/  ISETP.NE.AND.EX P0, PT, R7, RZ, PT, P0 ;  /* 0x000000ff0700720c */ /* 0x000fda0003f05300 */
[----:B------:R-:W-:Y:S05]  /*0c80*/  @!P0 BRA `(.L_x_7) ;  /* 0x0000000000088947 */ /* 0x000fea0003800000 */
[----:B------:R0:W5:Y:S01]  /*0c90*/  LD.E R3, desc[UR16][R6.64] ;  /* 0x0000001006037980 */ /* 0x000162000c101900 */
[----:B------:R-:W-:Y:S05]  /*0ca0*/  BRA `(.L_x_8) ;  /* 0x0000000000207947 */ /* 0x000fea0003800000 */
.L_x_7:
[----:B------:R-:W-:Y:S02]  /*0cb0*/  ULDC.64 UR4, c[0x0][0x588] ;  /* 0x0001620000047ab9 */ /* 0x000fe40000000a00 */
[----:B------:R-:W-:-:S04]  /*0cc0*/  ISETP.NE.U32.AND P0, PT, RZ, UR4, PT ;  /* 0x00000004ff007c0c */ /* 0x000fc8000bf05070 */
[----:B------:R-:W-:-:S13]  /*0cd0*/  ISETP.NE.AND.EX P0, PT, RZ, UR5, PT, P0 ;  /* 0x00000005ff007c0c */ /* 0x000fda000bf05300 */
[----:B------:R-:W-:Y:S05]  /*0ce0*/  @!P0 BRA `(.L_x_9) ;  /* 0x00000000000c8947 */ /* 0x000fea0003800000 */
[----:B------:R-:W0:Y:S02]  /*0cf0*/  LDC.64 R6, c[0x0][0x588] ;  /* 0x00016200ff067b82 */ /* 0x000e240000000a00 */
[----:B0-----:R1:W5:Y:S01]  /*0d00*/  LDG.E R3, desc[UR16][R6.64] ;  /* 0x0000001006037981 */ /* 0x001362000c1e1900 */
[----:B------:R-:W-:Y:S05]  /*0d10*/  BRA `(.L_x_8) ;  /* 0x0000000000047947 */ /* 0x000fea0003800000 */
.L_x_9:
[----:B------:R-:W2:Y:S02]  /*0d20*/  LDC R3, c[0x0][0x580] ;  /* 0x00016000ff037b82 */ /* 0x000ea40000000800 */
.L_x_8:
[----:B------:R-:W-:Y:S02]  /*0d30*/  ULDC.64 UR4, c[0x0][0x5a0] ;  /* 0x0001680000047ab9 */ /* 0x000fe40000000a00 */
[----:B------:R-:W-:-:S04]  /*0d40*/  ISETP.NE.U32.AND P0, PT, RZ, UR4, PT ;  /* 0x00000004ff007c0c */ /* 0x000fc8000bf05070 */
[----:B------:R-:W-:-:S13]  /*0d50*/  ISETP.NE.AND.EX P0, PT, RZ, UR5, PT, P0 ;  /* 0x00000005ff007c0c */ /* 0x000fda000bf05300 */
[----:B------:R-:W-:Y:S05]  /*0d60*/  @!P0 BRA `(.L_x_10) ;  /* 0x00000000001c8947 */ /* 0x000fea0003800000 */
[----:B01----:R-:W0:Y:S02]  /*0d70*/  LDC.64 R6, c[0x0][0x5a0] ;  /* 0x00016800ff067b82 */ /* 0x003e240000000a00 */
[----:B0-----:R-:W3:Y:S02]  /*0d80*/  LDG.E.64 R6, desc[UR16][R6.64] ;  /* 0x0000001006067981 */ /* 0x001ee4000c1e1b00 */
[----:B---3--:R-:W-:-:S04]  /*0d90*/  ISETP.NE.U32.AND P0, PT, R6, RZ, PT ;  /* 0x000000ff0600720c */ /* 0x008fc80003f05070 */
[----:B------:R-:W-:-:S13]  /*0da0*/  ISETP.NE.AND.EX P0, PT, R7, RZ, PT, P0 ;  /* 0x000000ff0700720c */ /* 0x000fda0003f05300 */
[----:B------:R-:W-:Y:S05]  /*0db0*/  @!P0 BRA `(.L_x_10) ;  /* 0x0000000000088947 */ /* 0x000fea0003800000 */
[----:B------:R0:W5:Y:S01]  /*0dc0*/  LD.E R10, desc[UR16][R6.64] ;  /* 0x00000010060a7980 */ /* 0x000162000c101900 */
[----:B------:R-:W-:Y:S05]  /*0dd0*/  BRA `(.L_x_11) ;  /* 0x0000000000207947 */ /* 0x000fea0003800000 */
.L_x_10:
[----:B------:R-:W-:Y:S02]  /*0de0*/  ULDC.64 UR4, c[0x0][0x590] ;  /* 0x0001640000047ab9 */ /* 0x000fe40000000a00 */
[----:B------:R-:W-:-:S04]  /*0df0*/  ISETP.NE.U32.AND P0, PT, RZ, UR4, PT ;  /* 0x00000004ff007c0c */ /* 0x000fc8000bf05070 */
[----:B------:R-:W-:-:S13]  /*0e00*/  ISETP.NE.AND.EX P0, PT, RZ, UR5, PT, P0 ;  /* 0x00000005ff007c0c */ /* 0x000fda000bf05300 */
[----:B------:R-:W-:Y:S05]  /*0e10*/  @!P0 BRA `(.L_x_12) ;  /* 0x00000000000c8947 */ /* 0x000fea0003800000 */
[----:B------:R-:W3:Y:S02]  /*0e20*/  LDC.64 R10, c[0x0][0x590] ;  /* 0x00016400ff0a7b82 */ /* 0x000ee40000000a00 */
[----:B---3--:R3:W5:Y:S01]  /*0e30*/  LDG.E R10, desc[UR16][R10.64] ;  /* 0x000000100a0a7981 */ /* 0x008762000c1e1900 */
[----:B------:R-:W-:Y:S05]  /*0e40*/  BRA `(.L_x_11) ;  /* 0x0000000000047947 */ /* 0x000fea0003800000 */
.L_x_12:
[----:B------:R-:W4:Y:S02]  /*0e50*/  LDC R10, c[0x0][0x584] ;  /* 0x00016100ff0a7b82 */ /* 0x000f240000000800 */
.L_x_11:
[----:B------:R-:W-:-:S13]  /*0e60*/  LOP3.LUT P0, RZ, R9, 0xff, RZ, 0xc0, !PT ;  /* 0x000000ff09ff7812 */ /* 0x000fda000780c0ff */
[----:B------:R-:W-:Y:S05]  /*0e70*/  @!P0 EXIT ;  /* 0x000000000000894d */ /* 0x000fea0003800000 */
[----:B------:R-:W-:Y:S01]  /*0e80*/  ULDC UR4, c[0x0][0x28c] ;  /* 0x0000a30000047ab9 */ /* 0x000fe20000000800 */
[----:B------:R-:W-:Y:S01]  /*0e90*/  LOP3.LUT R80, R4, 0x1, RZ, 0xfc, !PT ;  /* 0x0000000104507812 */ /* 0x000fe200078efcff */
[----:B------:R-:W-:-:S04]  /*0ea0*/  UIADD3 UR4, UR4, 0x7f, URZ ;  /* 0x0000007f04047890 */ /* 0x000fc8000fffe03f */
[----:B------:R-:W-:-:S04]  /*0eb0*/  USHF.R.S32.HI UR5, URZ, 0x1f, UR4 ;  /* 0x0000001f3f057899 */ /* 0x000fc80008011404 */
[----:B------:R-:W-:-:S03]  /*0ec0*/  ULEA.HI UR5, UR5, UR4, URZ, 0x7 ;  /* 0x0000000405057291 */ /* 0x000fc6000f8f383f */
[----:B------:R-:W-:Y:S01]  /*0ed0*/  UMOV UR4, URZ ;  /* 0x0000003f00047c82 */ /* 0x000fe20008000000 */
[----:B------:R-:W-:-:S03]  /*0ee0*/  USHF.R.S32.HI UR9, URZ, 0x7, UR5 ;  /* 0x000000073f097899 */ /* 0x000fc60008011405 */
[----:B------:R-:W-:-:S09]  /*0ef0*/  UMOV UR5, URZ ;  /* 0x0000003f00057c82 */ /* 0x000fd20008000000 */
.L_x_101:
[----:B01----:R-:W-:Y:S01]  /*0f00*/  LOP3.LUT R6, R2, 0x80, RZ, 0xc0, !PT ;  /* 0x0000008002067812 */ /* 0x003fe200078ec0ff */
[----:B------:R-:W0:Y:S01]  /*0f10*/  S2UR UR13, SR_CgaCtaId ;  /* 0x00000000000d79c3 */ /* 0x000e220000008800 */
[----:B------:R-:W-:Y:S01]  /*0f20*/  UMOV UR12, 0x400 ;  /* 0x00000400000c7882 */ /* 0x000fe20000000000 */
[----:B------:R-:W-:Y:S01]  /*0f30*/  UMOV UR6, URZ ;  /* 0x0000003f00067c82 */ /* 0x000fe20008000000 */
[----:B------:R-:W-:Y:S01]  /*0f40*/  SHF.R.U32.HI R6, RZ, 0x7, R6 ;  /* 0x00000007ff067819 */ /* 0x000fe20000011606 */
[----:B------:R-:W-:Y:S01]  /*0f50*/  UMOV UR7, URZ ;  /* 0x0000003f00077c82 */ /* 0x000fe20008000000 */
[----:B------:R-:W-:Y:S01]  /*0f60*/  UMOV UR18, UR5 ;  /* 0x0000000500127c82 */ /* 0x000fe20008000000 */
[----:B------:R-:W-:Y:S01]  /*0f70*/  CS2R R14, SRZ ;  /* 0x00000000000e7805 */ /* 0x000fe2000001ff00 */
[----:B---3--:R-:W-:Y:S01]  /*0f80*/  IMAD.MOV.U32 R11, RZ, RZ, RZ ;  /* 0x000000ffff0b7224 */ /* 0x008fe200078e00ff */
[----:B------:R-:W1:Y:S01]  /*0f90*/  LDC R7, c[0x0][0x28c] ;  /* 0x0000a300ff077b82 */ /* 0x000e620000000800 */
[----:B------:R-:W3:Y:S01]  /*0fa0*/  SHFL.IDX PT, R6, R6, RZ, 0x1f ;  /* 0x00001fff06067589 */ /* 0x000ee200000e0000 */
[----:B------:R-:W-:-:S02]  /*0fb0*/  CS2R R18, SRZ ;  /* 0x0000000000127805 */ /* 0x000fc4000001ff00 */
[----:B------:R-:W-:Y:S02]  /*0fc0*/  CS2R R20, SRZ ;  /* 0x0000000000147805 */ /* 0x000fe4000001ff00 */
[----:B------:R-:W-:Y:S02]  /*0fd0*/  CS2R R22, SRZ ;  /* 0x0000000000167805 */ /* 0x000fe4000001ff00 */
[----:B------:R-:W-:Y:S02]  /*0fe0*/  CS2R R56, SRZ ;  /* 0x0000000000387805 */ /* 0x000fe4000001ff00 */
[----:B------:R-:W-:Y:S02]  /*0ff0*/  CS2R R58, SRZ ;  /* 0x00000000003a7805 */ /* 0x000fe4000001ff00 */
[----:B------:R-:W-:Y:S02]  /*1000*/  CS2R R60, SRZ ;  /* 0x00000000003c7805 */ /* 0x000fe4000001ff00 */
[----:B------:R-:W-:-:S02]  /*1010*/  CS2R R62, SRZ ;  /* 0x00000000003e7805 */ /* 0x000fc4000001ff00 */
[----:B------:R-:W-:Y:S02]  /*1020*/  CS2R R64, SRZ ;  /* 0x0000000000407805 */ /* 0x000fe4000001ff00 */
[----:B------:R-:W-:Y:S01]  /*1030*/  CS2R R66, SRZ ;  /* 0x0000000000427805 */ /* 0x000fe2000001ff00 */
[----:B------:R-:W-:Y:S01]  /*1040*/  IMAD.MOV.U32 R68, RZ, RZ, RZ ;  /* 0x000000ffff447224 */ /* 0x000fe200078e00ff */
[----:B------:R-:W-:Y:S02]  /*1050*/  CS2R R70, SRZ ;  /* 0x0000000000467805 */ /* 0x000fe4000001ff00 */
[----:B------:R-:W-:Y:S02]  /*1060*/  CS2R R72, SRZ ;  /* 0x0000000000487805 */ /* 0x000fe4000001ff00 */
[----:B------:R-:W-:Y:S02]  /*1070*/  CS2R R74, SRZ ;  /* 0x00000000004a7805 */ /* 0x000fe4000001ff00 */
[----:B------:R-:W-:-:S02]  /*1080*/  CS2R R76, SRZ ;  /* 0x00000000004c7805 */ /* 0x000fc4000001ff00 */
[----:B------:R-:W-:Y:S01]  /*1090*/  CS2R R78, SRZ ;  /* 0x00000000004e7805 */ /* 0x000fe2000001ff00 */
[----:B------:R-:W-:Y:S01]  /*10a0*/  IMAD.U32 R9, RZ, RZ, UR4 ;  /* 0x00000004ff097e24 */ /* 0x000fe2000f8e00ff */
[----:B------:R-:W-:Y:S02]  /*10b0*/  CS2R R24, SRZ ;  /* 0x0000000000187805 */ /* 0x000fe4000001ff00 */
[----:B------:R-:W-:Y:S02]  /*10c0*/  CS2R R26, SRZ ;  /* 0x00000000001a7805 */ /* 0x000fe4000001ff00 */
[----:B------:R-:W-:Y:S02]  /*10d0*/  CS2R R28, SRZ ;  /* 0x00000000001c7805 */ /* 0x000fe4000001ff00 */
[----:B------:R-:W-:Y:S02]  /*10e0*/  CS2R R30, SRZ ;  /* 0x00000000001e7805 */ /* 0x000fe4000001ff00 */
[----:B------:R-:W-:-:S02]  /*10f0*/  CS2R R32, SRZ ;  /* 0x0000000000207805 */ /* 0x000fc4000001ff00 */
[----:B------:R-:W-:Y:S02]  /*1100*/  CS2R R34, SRZ ;  /* 0x0000000000227805 */ /* 0x000fe4000001ff00 */
[----:B-1----:R-:W-:Y:S02]  /*1110*/  ISETP.GE.AND P0, PT, R7, 0x1, PT ;  /* 0x000000010700780c */ /* 0x002fe40003f06270 */
[----:B------:R-:W-:Y:S02]  /*1120*/  CS2R R36, SRZ ;  /* 0x0000000000247805 */ /* 0x000fe4000001ff00 */
[----:B---3--:R-:W-:Y:S02]  /*1130*/  R2UR UR8, R6 ;  /* 0x00000000060872ca */ /* 0x008fe400000e0000 */
[----:B------:R-:W-:Y:S02]  /*1140*/  CS2R R38, SRZ ;  /* 0x0000000000267805 */ /* 0x000fe4000001ff00 */
[----:B------:R-:W-:-:S02]  /*1150*/  CS2R R40, SRZ ;  /* 0x0000000000287805 */ /* 0x000fc4000001ff00 */
[----:B------:R-:W-:Y:S02]  /*1160*/  CS2R R42, SRZ ;  /* 0x00000000002a7805 */ /* 0x000fe4000001ff00 */
[----:B------:R-:W-:Y:S02]  /*1170*/  CS2R R44, SRZ ;  /* 0x00000000002c7805 */ /* 0x000fe4000001ff00 */
[----:B------:R-:W-:Y:S02]  /*1180*/  CS2R R46, SRZ ;  /* 0x00000000002e7805 */ /* 0x000fe4000001ff00 */
[----:B------:R-:W-:Y:S02]  /*1190*/  CS2R R48, SRZ ;  /* 0x0000000000307805 */ /* 0x000fe4000001ff00 */
[----:B------:R-:W-:Y:S02]  /*11a0*/  CS2R R50, SRZ ;  /* 0x0000000000327805 */ /* 0x000fe4000001ff00 */
[----:B------:R-:W-:-:S02]  /*11b0*/  CS2R R52, SRZ ;  /* 0x0000000000347805 */ /* 0x000fc4000001ff00 */
[----:B------:R-:W-:Y:S01]  /*11c0*/  CS2R R54, SRZ ;  /* 0x0000000000367805 */ /* 0x000fe2000001ff00 */
[----:B------:R-:W-:-:S04]  /*11d0*/  ULEA.HI UR10, UR8, UR8, URZ, 0x1 ;  /* 0x00000008080a7291 */ /* 0x000fc8000f8f083f */
[----:B------:R-:W-:Y:S02]  /*11e0*/  ULOP3.LUT UR11, UR10, 0x7fffe, URZ, 0xc0, !UPT ;  /* 0x0007fffe0a0b7892 */ /* 0x000fe4000f8ec03f */
[----:B0-----:R-:W-:Y:S02]  /*11f0*/  ULEA UR10, UR13, UR12, 0x18 ;  /* 0x0000000c0d0a7291 */ /* 0x001fe4000f8ec03f */
[----:B------:R-:W-:-:S03]  /*1200*/  UIADD3 UR11, UR8, -UR11, URZ ;  /* 0x8000000b080b7290 */ /* 0x000fc6000fffe03f */
[----:B------:R-:W-:Y:S01]  /*1210*/  UMOV UR8, URZ ;  /* 0x0000003f00087c82 */ /* 0x000fe20008000000 */
[----:B------:R-:W-:-:S04]  /*1220*/  ULEA UR11, UR11, UR10, 0xd ;  /* 0x0000000a0b0b7291 */ /* 0x000fc8000f8e683f */
[----:B------:R-:W-:-:S04]  /*1230*/  UIADD3 UR11, UR11, 0x100, URZ ;  /* 0x000001000b0b7890 */ /* 0x000fc8000fffe03f */
[----:B------:R-:W-:-:S04]  /*1240*/  USHF.R.U32.HI UR11, URZ, 0x4, UR11 ;  /* 0x000000043f0b7899 */ /* 0x000fc8000801160b */
[----:B------:R-:W-:Y:S01]  /*1250*/  ULOP3.LUT UR11, UR11, 0x3fff, URZ, 0xc0, !UPT ;  /* 0x00003fff0b0b7892 */ /* 0x000fe2000f8ec03f */
[----:B--2-45:R-:W-:Y:S11]  /*1260*/  @!P0 BRA `(.L_x_13) ;  /* 0x0000000400a08947 */ /* 0x034ff60003800000 */
[----:B------:R-:W-:-:S13]  /*1270*/  ISETP.NE.AND P1, PT, R80, 0x3, PT ;  /* 0x000000035000780c */ /* 0x000fda0003f25270 */
[----:B------:R-:W-:Y:S05]  /*1280*/  @!P1 BRA `(.L_x_14) ;  /* 0x0000000000049947 */ /* 0x000fea0003800000 */
[----:B------:R-:W-:Y:S01]  /*1290*/  BPT.TRAP 0x1 ;  /* 0x000000040000795c */ /* 0x000fe20000300000 */
.L_x_14:
[----:B------:R-:W-:Y:S01]  /*12a0*/  ULEA UR6, UR5, UR10, 0x3 ;  /* 0x0000000a05067291 */ /* 0x000fe2000f8e183f */
[----:B------:R-:W-:-:S05]  /*12b0*/  IMAD.U32 R6, RZ, RZ, UR4 ;  /* 0x00000004ff067e24 */ /* 0x000fca000f8e00ff */
[----:B------:R-:W-:-:S04]  /*12c0*/  SHF.L.U32 R6, R6, 0x1f, RZ ;  /* 0x0000001f06067819 */ /* 0x000fc800000006ff */
[----:B------:R0:W1:Y:S01]  /*12d0*/  SYNCS.PHASECHK.TRANS64.TRYWAIT P0, [UR6], R6 ;  /* 0x00000006ff0075a7 */ /* 0x0000620008000146 */
[----:B------:R-:W-:Y:S05]  /*12e0*/  @!P1 BRA `(.L_x_15) ;  /* 0x0000000000049947 */ /* 0x000fea0003800000 */
[----:B------:R-:W-:Y:S01]  /*12f0*/  BPT.TRAP 0x1 ;  /* 0x000000040000795c */ /* 0x000fe20000300000 */
.L_x_15:
[----:B-1----:R-:W-:Y:S05]  /*1300*/  @P0 BRA `(.L_x_16) ;  /* 0x0000000000080947 */ /* 0x002fea0003800000 */
[----:B------:R-:W1:Y:S02]  /*1310*/  SYNCS.PHASECHK.TRANS64.TRYWAIT P0, [UR6], R6 ;  /* 0x00000006ff0075a7 */ /* 0x000e640008000146 */
[----:B-1----:R-:W-:Y:S05]  /*1320*/  @!P0 BRA `(.L_x_17) ;  /* 0x0000005400688947 */ /* 0x002fea0003800000 */
.L_x_16:
[----:B------:R-:W-:Y:S01]  /*1330*/  UIADD3 UR6, UR10, 0x8100, URZ ;  /* 0x000081000a067890 */ /* 0x000fe2000fffe03f */
[----:B------:R-:W-:Y:S01]  /*1340*/  WARPGROUP.ARRIVE ;  /* 0x00000000000079c5 */ /* 0x000fe20000000000 */
[----:B------:R-:W-:Y:S01]  /*1350*/  ULOP3.LUT UR8, UR11, 0x10000, URZ, 0xfc, !UPT ;  /* 0x000100000b087892 */ /* 0x000fe2000f8efc3f */
[----:B------:R-:W-:Y:S01]  /*1360*/  CS2R R14, SRZ ;  /* 0x00000000000e7805 */ /* 0x000fe2000001ff00 */
[----:B------:R-:W-:Y:S01]  /*1370*/  USHF.R.U32.HI UR6, URZ, 0x4, UR6 ;  /* 0x000000043f067899 */ /* 0x000fe20008011606 */
[----:B------:R-:W-:Y:S01]  /*1380*/  IMAD.MOV.U32 R11, RZ, RZ, RZ ;  /* 0x000000ffff0b7224 */ /* 0x000fe200078e00ff */
[----:B------:R-:W-:Y:S01]  /*1390*/  UMOV UR13, 0x40000040 ;  /* 0x40000040000d7882 */ /* 0x000fe20000000000 */
[----:B------:R-:W-:Y:S01]  /*13a0*/  UMOV UR15, 0x40000040 ;  /* 0x40000040000f7882 */ /* 0x000fe20000000000 */
[----:B------:R-:W-:Y:S01]  /*13b0*/  ULOP3.LUT UR6, UR6, 0x3fff, URZ, 0xc0, !UPT ;  /* 0x00003fff06067892 */ /* 0x000fe2000f8ec03f */
[----:B------:R-:W-:Y:S02]  /*13c0*/  CS2R R18, SRZ ;  /* 0x0000000000127805 */ /* 0x000fe4000001ff00 */
[----:B------:R-:W-:-:S02]  /*13d0*/  CS2R R20, SRZ ;  /* 0x0000000000147805 */ /* 0x000fc4000001ff00 */
[----:B------:R-:W-:Y:S01]  /*13e0*/  CS2R R22, SRZ ;  /* 0x0000000000167805 */ /* 0x000fe2000001ff00 */
[----:B------:R-:W-:Y:S01]  /*13f0*/  ULOP3.LUT UR7, UR6, 0x10000, URZ, 0xfc, !UPT ;  /* 0x0001000006077892 */ /* 0x000fe2000f8efc3f */
[----:B------:R-:W-:Y:S01]  /*1400*/  CS2R R56, SRZ ;  /* 0x0000000000387805 */ /* 0x000fe2000001ff00 */
[----:B------:R-:W-:Y:S01]  /*1410*/  ULEA UR6, UR5, UR8, 0xa ;  /* 0x0000000805067291 */ /* 0x000fe2000f8e503f */
[----:B------:R-:W-:Y:S01]  /*1420*/  CS2R R58, SRZ ;  /* 0x00000000003a7805 */ /* 0x000fe2000001ff00 */
[----:B------:R-:W-:Y:S01]  /*1430*/  ULEA UR7, UR5, UR7, 0x9 ;  /* 0x0000000705077291 */ /* 0x000fe2000f8e483f */
[----:B------:R-:W-:Y:S02]  /*1440*/  CS2R R60, SRZ ;  /* 0x00000000003c7805 */ /* 0x000fe4000001ff00 */
[----:B------:R-:W-:Y:S02]  /*1450*/  CS2R R62, SRZ ;  /* 0x00000000003e7805 */ /* 0x000fe4000001ff00 */
[----:B------:R-:W-:-:S02]  /*1460*/  CS2R R64, SRZ ;  /* 0x0000000000407805 */ /* 0x000fc4000001ff00 */
[----:B------:R-:W-:Y:S01]  /*1470*/  CS2R R66, SRZ ;  /* 0x0000000000427805 */ /* 0x000fe2000001ff00 */
[----:B------:R-:W-:Y:S01]  /*1480*/  UMOV UR12, UR6 ;  /* 0x00000006000c7c82 */ /* 0x000fe20008000000 */
[----:B------:R-:W-:Y:S01]  /*1490*/  IMAD.MOV.U32 R68, RZ, RZ, RZ ;  /* 0x000000ffff447224 */ /* 0x000fe200078e00ff */
[----:B------:R-:W-:Y:S01]  /*14a0*/  UMOV UR14, UR7 ;  /* 0x00000007000e7c82 */ /* 0x000fe20008000000 */
[----:B------:R-:W-:Y:S01]  /*14b0*/  CS2R R70, SRZ ;  /* 0x0000000000467805 */ /* 0x000fe2000001ff00 */
[----:B------:R-:W-:Y:S01]  /*14c0*/  QGMMA.64x64x32.F32.E5M2.E5M2 R24, gdesc[UR12], RZ, !UPT ;  /* 0x00e000000c1879f3 */ /* 0x000fe2000c7038ff */
[----:B------:R-:W-:Y:S01]  /*14d0*/  UIADD3 UR12, UR6, 0x2, URZ ;  /* 0x00000002060c7890 */ /* 0x000fe2000fffe03f */
[----:B------:R-:W-:Y:S01]  /*14e0*/  CS2R R72, SRZ ;  /* 0x0000000000487805 */ /* 0x000fe2000001ff00 */
[----:B------:R-:W-:Y:S01]  /*14f0*/  UIADD3 UR14, UR7, 0x2, URZ ;  /* 0x00000002070e7890 */ /* 0x000fe2000fffe03f */
[----:B------:R-:W-:Y:S01]  /*1500*/  CS2R R74, SRZ ;  /* 0x00000000004a7805 */ /* 0x000fe2000001ff00 */
[----:B------:R-:W-:Y:S01]  /*1510*/  UMOV UR13, 0x40000040 ;  /* 0x40000040000d7882 */ /* 0x000fe20000000000 */
[----:B------:R-:W-:Y:S01]  /*1520*/  UMOV UR15, 0x40000040 ;  /* 0x40000040000f7882 */ /* 0x000fe20000000000 */
[----:B------:R-:W-:-:S02]  /*1530*/  CS2R R76, SRZ ;  /* 0x00000000004c7805 */ /* 0x000fc4000001ff00 */
[----:B------:R-:W-:-:S03]  /*1540*/  CS2R R78, SRZ ;  /* 0x00000000004e7805 */ /* 0x000fc6000001ff00 */
[----:B------:R-:W-:Y:S01]  /*1550*/  QGMMA.64x64x32.F32.E5M2.E5M2 R24, gdesc[UR12], R24 ;  /* 0x00e000000c1879f3 */ /* 0x000fe20008703818 */
[----:B------:R-:W-:Y:S02]  /*1560*/  UIADD3 UR12, UR6, 0x4, URZ ;  /* 0x00000004060c7890 */ /* 0x000fe4000fffe03f */
[----:B------:R-:W-:Y:S01]  /*1570*/  UIADD3 UR14, UR7, 0x4, URZ ;  /* 0x00000004070e7890 */ /* 0x000fe2000fffe03f */
[----:B------:R-:W-:Y:S01]  /*1580*/  UMOV UR13, 0x40000040 ;  /* 0x40000040000d7882 */ /* 0x000fe20000000000 */
[----:B------:R-:W-:-:S07]  /*1590*/  UMOV UR15, 0x40000040 ;  /* 0x40000040000f7882 */ /* 0x000fce0000000000 */
[----:B------:R-:W-:Y:S01]  /*15a0*/  QGMMA.64x64x32.F32.E5M2.E5M2 R24, gdesc[UR12], R24 ;  /* 0x00e000000c1879f3 */ /* 0x000fe20008703818 */
[----:B------:R-:W-:Y:S02]  /*15b0*/  UIADD3 UR14, UR7, 0x6, URZ ;  /* 0x00000006070e7890 */ /* 0x000fe4000fffe03f */
[----:B------:R-:W-:Y:S01]  /*15c0*/  UIADD3 UR12, UR6, 0x6, URZ ;  /* 0x00000006060c7890 */ /* 0x000fe2000fffe03f */
[----:B------:R-:W-:Y:S01]  /*15d0*/  ULDC UR7, c[0x0][0x50c] ;  /* 0x0001430000077ab9 */ /* 0x000fe20000000800 */
[----:B------:R-:W-:Y:S01]  /*15e0*/  UMOV UR13, 0x40000040 ;  /* 0x40000040000d7882 */ /* 0x000fe20000000000 */
[----:B------:R-:W-:Y:S01]  /*15f0*/  UISETP.NE.AND UP0, UPT, UR7, 0x4, UPT ;  /* 0x000000040700788c */ /* 0x000fe2000bf05270 */
[----:B------:R-:W-:Y:S01]  /*1600*/  UMOV UR15, 0x40000040 ;  /* 0x40000040000f7882 */ /* 0x000fe20000000000 */
[----:B------:R-:W-:Y:S02]  /*1610*/  UMOV UR6, 0x4 ;  /* 0x0000000400067882 */ /* 0x000fe40000000000 */
[----:B------:R-:W-:-:S06]  /*1620*/  USEL UR7, URZ, 0x1, UP0 ;  /* 0x000000013f077887 */ /* 0x000fcc0008000000 */
[----:B------:R-:W-:Y:S01]  /*1630*/  ISETP.NE.AND P0, PT, RZ, UR7, PT ;  /* 0x00000007ff007c0c */ /* 0x000fe2000bf05270 */
[----:B------:R-:W-:-:S12]  /*1640*/  QGMMA.64x64x32.F32.E5M2.E5M2 R24, gdesc[UR12], R24, gsb0 ;  /* 0x00e000000c1879f3 */ /* 0x000fd80008003818 */
[----:B------:R-:W-:Y:S05]  /*1650*/  @!P0 BRA `(.L_x_18) ;  /* 0x0000000000888947 */ /* 0x000fea0003800000 */
[----:B------:R-:W-:Y:S02]  /*1660*/  WARPGROUP.DEPBAR.LE gsb0, 0x0 ;  /* 0x00008000000079c5 */ /* 0x000fe40000010000 */
[----:B------:R-:W-:-:S01]  /*1670*/  FADD R79, RZ, R24 ;  /* 0x00000018ff4f7221 */ /* 0x000fc20000000000 */
[----:B------:R-:W-:Y:S01]  /*1680*/  FADD R78, RZ, R25 ;  /* 0x00000019ff4e7221 */ /* 0x000fe20000000000 */
        /* <DEDUP_REMOVED lines=30> */
[----:B------:R-:W-:-:S06]  /*1870*/  UMOV UR6, URZ ;  /* 0x0000003f00067c82 */ /* 0x000fcc0008000000 */
.L_x_18:
[----:B------:R-:W-:-:S04]  /*1880*/  UIADD3 UR18, UR5, 0x1, URZ ;  /* 0x0000000105127890 */ /* 0x000fc8000fffe03f */
[----:B------:R-:W-:-:S04]  /*1890*/  UISETP.NE.AND UP0, UPT, UR18, 0x2, UPT ;  /* 0x000000021200788c */ /* 0x000fc8000bf05270 */
[----:B------:R-:W-:Y:S02]  /*18a0*/  USEL UR8, URZ, 0x1, UP0 ;  /* 0x000000013f087887 */ /* 0x000fe40008000000 */
[----:B------:R-:W-:Y:S02]  /*18b0*/  USEL UR18, UR18, URZ, UP0 ;  /* 0x0000003f12127287 */ /* 0x000fe40008000000 */
[----:B------:R-:W-:-:S06]  /*18c0*/  ULOP3.LUT UR8, UR4, UR8, URZ, 0x3c, !UPT ;  /* 0x0000000804087292 */ /* 0x000fcc000f8e3c3f */
[----:B------:R-:W-:Y:S01]  /*18d0*/  IMAD.U32 R9, RZ, RZ, UR8 ;  /* 0x00000008ff097e24 */ /* 0x000fe2000f8e00ff */
[----:B------:R-:W-:-:S06]  /*18e0*/  UMOV UR8, 0x1 ;  /* 0x0000000100087882 */ /* 0x000fcc0000000000 */
.L_x_13:
[----:B------:R-:W-:-:S04]  /*18f0*/  UISETP.LT.AND UP0, UPT, UR9, 0x1, UPT ;  /* 0x000000010900788c */ /* 0x000fc8000bf01270 */
[----:B------:R-:W-:-:S04]  /*1900*/  USEL UR12, UR9, 0x1, UP0 ;  /* 0x00000001090c7887 */ /* 0x000fc80008000000 */
[----:B------:R-:W-:-:S04]  /*1910*/  UIADD3 UR12, UR9, -UR12, URZ ;  /* 0x8000000c090c7290 */ /* 0x000fc8000fffe03f */
[----:B------:R-:W-:-:S06]  /*1920*/  UISETP.GE.AND UP0, UPT, UR12, 0x1, UPT ;  /* 0x000000010c00788c */ /* 0x000fcc000bf06270 */
[----:B------:R-:W-:-:S13]  /*1930*/  PLOP3.LUT P0, PT, PT, PT, UP0, 0x80, 0x0 ;  /* 0x000000000000781c */ /* 0x000fda0003f0f008 */
[----:B------:R-:W-:Y:S05]  /*1940*/  @!P0 BRA `(.L_x_19) ;  /* 0x0000000400b48947 */ /* 0x000fea0003800000 */
[----:B01----:R-:W-:Y:S01]  /*1950*/  IMAD.U32 R6, RZ, RZ, UR12 ;  /* 0x0000000cff067e24 */ /* 0x003fe2000f8e00ff */
[----:B------:R-:W-:Y:S01]  /*1960*/  UMOV UR19, UR5 ;  /* 0x0000000500137c82 */ /* 0x000fe20008000000 */
[----:B------:R-:W-:-:S05]  /*1970*/  ULDC UR20, c[0x0][0x50c] ;  /* 0x0001430000147ab9 */ /* 0x000fca0000000800 */
.L_x_27:
[----:B------:R-:W-:-:S13]  /*1980*/  ISETP.NE.AND P1, PT, R80, 0x3, PT ;  /* 0x000000035000780c */ /* 0x000fda0003f25270 */
[----:B01----:R-:W-:Y:S05]  /*1990*/  @!P1 BRA `(.L_x_20) ;  /* 0x0000000000049947 */ /* 0x003fea0003800000 */
[----:B------:R-:W-:Y:S01]  /*19a0*/  BPT.TRAP 0x1 ;  /* 0x000000040000795c */ /* 0x000fe20000300000 */
.L_x_20:
[----:B------:R-:W0:Y:S01]  /*19b0*/  S2UR UR12, SR_CgaCtaId ;  /* 0x00000000000c79c3 */ /* 0x000e220000008800 */
[----:B------:R-:W-:Y:S01]  /*19c0*/  UMOV UR10, 0x400 ;  /* 0x00000400000a7882 */ /* 0x000fe20000000000 */
[----:B------:R-:W-:Y:S01]  /*19d0*/  SHF.L.U32 R7, R9, 0x1f, RZ ;  /* 0x0000001f09077819 */ /* 0x000fe200000006ff */
[----:B0-----:R-:W-:-:S04]  /*19e0*/  ULEA UR10, UR12, UR10, 0x18 ;  /* 0x0000000a0c0a7291 */ /* 0x001fc8000f8ec03f */
[----:B------:R-:W-:-:S09]  /*19f0*/  ULEA UR12, UR18, UR10, 0x3 ;  /* 0x0000000a120c7291 */ /* 0x000fd2000f8e183f */
[----:B------:R0:W1:Y:S01]  /*1a00*/  SYNCS.PHASECHK.TRANS64.TRYWAIT P0, [UR12], R7 ;  /* 0x00000007ff0075a7 */ /* 0x000062000800014c */
[----:B------:R-:W-:Y:S05]  /*1a10*/  @!P1 BRA `(.L_x_21) ;  /* 0x0000000000049947 */ /* 0x000fea0003800000 */
[----:B------:R-:W-:Y:S01]  /*1a20*/  BPT.TRAP 0x1 ;  /* 0x000000040000795c */ /* 0x000fe20000300000 */
.L_x_21:
[----:B-1----:R-:W-:Y:S05]  /*1a30*/  @P0 BRA `(.L_x_22) ;  /* 0x0000000000080947 */ /* 0x002fea0003800000 */
[----:B------:R-:W1:Y:S02]  /*1a40*/  SYNCS.PHASECHK.TRANS64.TRYWAIT P0, [UR12], R7 ;  /* 0x00000007ff0075a7 */ /* 0x000e64000800014c */
[----:B-1----:R-:W-:Y:S05]  /*1a50*/  @!P0 BRA `(.L_x_23) ;  /* 0x0000004c00b48947 */ /* 0x002fea0003800000 */
.L_x_22:
[----:B------:R-:W-:Y:S01]  /*1a60*/  UIADD3 UR12, UR10, 0x8100, URZ ;  /* 0x000081000a0c7890 */ /* 0x000fe2000fffe03f */
[----:B------:R-:W-:Y:S01]  /*1a70*/  WARPGROUP.ARRIVE ;  /* 0x00000000000079c5 */ /* 0x000fe20000000000 */
[----:B------:R-:W-:Y:S02]  /*1a80*/  UISETP.NE.AND UP0, UPT, UR7, URZ, UPT ;  /* 0x0000003f0700728c */ /* 0x000fe4000bf05270 */
[----:B------:R-:W-:Y:S02]  /*1a90*/  USHF.R.U32.HI UR12, URZ, 0x4, UR12 ;  /* 0x000000043f0c7899 */ /* 0x000fe4000801160c */
[----:B------:R-:W-:Y:S02]  /*1aa0*/  USEL UR8, UR8, URZ, !UP0 ;  /* 0x0000003f08087287 */ /* 0x000fe4000c000000 */
[----:B------:R-:W-:Y:S02]  /*1ab0*/  ULOP3.LUT UR12, UR12, 0x3fff, URZ, 0xc0, !UPT ;  /* 0x00003fff0c0c7892 */ /* 0x000fe4000f8ec03f */
[----:B------:R-:W-:-:S02]  /*1ac0*/  UISETP.NE.U32.AND UP0, UPT, UR8, URZ, UPT ;  /* 0x0000003f0800728c */ /* 0x000fc4000bf05070 */
[----:B------:R-:W-:Y:S02]  /*1ad0*/  ULOP3.LUT UR7, UR11, 0x10000, URZ, 0xfc, !UPT ;  /* 0x000100000b077892 */ /* 0x000fe4000f8efc3f */
[----:B------:R-:W-:Y:S02]  /*1ae0*/  ULOP3.LUT UR8, UR12, 0x10000, URZ, 0xfc, !UPT ;  /* 0x000100000c087892 */ /* 0x000fe4000f8efc3f */
[----:B------:R-:W-:Y:S02]  /*1af0*/  ULEA UR7, UR18, UR7, 0xa ;  /* 0x0000000712077291 */ /* 0x000fe4000f8e503f */
[----:B------:R-:W-:Y:S01]  /*1b00*/  ULEA UR8, UR18, UR8, 0x9 ;  /* 0x0000000812087291 */ /* 0x000fe2000f8e483f */
[----:B------:R-:W-:Y:S01]  /*1b10*/  UMOV UR13, 0x40000040 ;  /* 0x40000040000d7882 */ /* 0x000fe20000000000 */
[----:B------:R-:W-:Y:S01]  /*1b20*/  UMOV UR15, 0x40000040 ;  /* 0x40000040000f7882 */ /* 0x000fe20000000000 */
[----:B------:R-:W-:Y:S02]  /*1b30*/  UIADD3 UR6, UR6, 0x4, URZ ;  /* 0x0000000406067890 */ /* 0x000fe4000fffe03f */
[----:B------:R-:W-:-:S02]  /*1b40*/  UMOV UR12, UR7 ;  /* 0x00000007000c7c82 */ /* 0x000fc40008000000 */
[----:B------:R-:W-:Y:S02]  /*1b50*/  UMOV UR14, UR8 ;  /* 0x00000008000e7c82 */ /* 0x000fe40008000000 */
[----:B------:R-:W-:Y:S01]  /*1b60*/  QGMMA.64x64x32.F32.E5M2.E5M2 R24, gdesc[UR12], R24, UP0 ;  /* 0x00e000000c1879f3 */ /* 0x000fe2000bf03818 */
[----:B------:R-:W-:Y:S02]  /*1b70*/  UIADD3 UR12, UR7, 0x2, URZ ;  /* 0x00000002070c7890 */ /* 0x000fe4000fffe03f */
[----:B------:R-:W-:Y:S01]  /*1b80*/  UIADD3 UR14, UR8, 0x2, URZ ;  /* 0x00000002080e7890 */ /* 0x000fe2000fffe03f */
[----:B------:R-:W-:Y:S01]  /*1b90*/  UMOV UR13, 0x40000040 ;  /* 0x40000040000d7882 */ /* 0x000fe20000000000 */
[----:B------:R-:W-:Y:S01]  /*1ba0*/  UMOV UR15, 0x40000040 ;  /* 0x40000040000f7882 */ /* 0x000fe20000000000 */
[----:B------:R-:W-:-:S06]  /*1bb0*/  UISETP.NE.AND UP0, UPT, UR6, UR20, UPT ;  /* 0x000000140600728c */ /* 0x000fcc000bf05270 */
        /* <DEDUP_REMOVED lines=8> */
[----:B------:R-:W-:Y:S01]  /*1c40*/  UMOV UR13, 0x40000040 ;  /* 0x40000040000d7882 */ /* 0x000fe20000000000 */
[----:B------:R-:W-:Y:S01]  /*1c50*/  UMOV UR15, 0x40000040 ;  /* 0x40000040000f7882 */ /* 0x000fe20000000000 */
[----:B------:R-:W-:-:S06]  /*1c60*/  USEL UR7, URZ, 0x1, UP0 ;  /* 0x000000013f077887 */ /* 0x000fcc0008000000 */
[----:B------:R-:W-:Y:S01]  /*1c70*/  ISETP.NE.AND P0, PT, RZ, UR7, PT ;  /* 0x00000007ff007c0c */ /* 0x000fe2000bf05270 */
[----:B------:R-:W-:Y:S03]  /*1c80*/  QGMMA.64x64x32.F32.E5M2.E5M2 R24, gdesc[UR12], R24, gsb0 ;  /* 0x00e000000c1879f3 */ /* 0x000fe60008003818 */
[----:B------:R-:W-:-:S09]  /*1c90*/  WARPGROUP.DEPBAR.LE gsb0, 0x1 ;  /* 0x00008000000079c5 */ /* 0x000fd20000010100 */
[----:B------:R-:W-:Y:S05]  /*1ca0*/  @!P0 BRA `(.L_x_24) ;  /* 0x0000000000888947 */ /* 0x000fea0003800000 */
[----:B------:R-:W-:Y:S02]  /*1cb0*/  WARPGROUP.DEPBAR.LE gsb0, 0x0 ;  /* 0x00008000000079c5 */ /* 0x000fe40000010000 */
[----:B------:R-:W-:-:S01]  /*1cc0*/  FADD R79, R24, R79 ;  /* 0x0000004f184f7221 */ /* 0x000fc20000000000 */
[----:B------:R-:W-:Y:S01]  /*1cd0*/  FADD R78, R25, R78 ;  /* 0x0000004e194e7221 */ /* 0x000fe20000000000 */
        /* <DEDUP_REMOVED lines=30> */
[----:B------:R-:W-:-:S06]  /*1ec0*/  UMOV UR6, URZ ;  /* 0x0000003f00067c82 */ /* 0x000fcc0008000000 */
.L_x_24:
[----:B------:R-:W-:Y:S05]  /*1ed0*/  @!P1 BRA `(.L_x_25) ;  /* 0x0000000000049947 */ /* 0x000fea0003800000 */
[----:B------:R-:W-:Y:S01]  /*1ee0*/  BPT.TRAP 0x1 ;  /* 0x000000040000795c */ /* 0x000fe20000300000 */
.L_x_25:
[----:B------:R-:W-:Y:S01]  /*1ef0*/  ULEA UR8, UR19, UR10, 0x3 ;  /* 0x0000000a13087291 */ /* 0x000fe2000f8e183f */
[----:B------:R-:W-:-:S03]  /*1f00*/  ISETP.GT.U32.AND P0, PT, R4, 0x1, PT ;  /* 0x000000010400780c */ /* 0x000fc60003f04070 */
[----:B------:R-:W-:-:S04]  /*1f10*/  UIADD3 UR8, UR8, 0x10, URZ ;  /* 0x0000001008087890 */ /* 0x000fc8000fffe03f */
[----:B------:R-:W-:-:S09]  /*1f20*/  UPRMT UR8, URZ, 0x654, UR8 ;  /* 0x000006543f087896 */ /* 0x000fd20008000008 */
[----:B------:R-:W-:Y:S01]  /*1f30*/  SYNCS.ARRIVE.TRANS64.RED.A1T0 RZ, [UR8], RZ ;  /* 0x000000ffffff79a7 */ /* 0x000fe20008100408 */
[----:B------:R-:W-:Y:S05]  /*1f40*/  @P0 BRA `(.L_x_26) ;  /* 0x0000000000040947 */ /* 0x000fea0003800000 */
[----:B------:R-:W-:Y:S01]  /*1f50*/  BPT.TRAP 0x1 ;  /* 0x000000040000795c */ /* 0x000fe20000300000 */
.L_x_26:
[----:B------:R-:W-:Y:S01]  /*1f60*/  UIADD3 UR18, UR18, 0x1, URZ ;  /* 0x0000000112127890 */ /* 0x000fe2000fffe03f */
[C---:B------:R-:W-:Y:S01]  /*1f70*/  ISETP.GT.AND P0, PT, R6.reuse, 0x1, PT ;  /* 0x000000010600780c */ /* 0x040fe20003f04270 */
[----:B------:R-:W-:Y:S01]  /*1f80*/  UIADD3 UR19, UR19, 0x1, URZ ;  /* 0x0000000113137890 */ /* 0x000fe2000fffe03f */
[----:B------:R-:W-:Y:S01]  /*1f90*/  VIADD R6, R6, 0xffffffff ;  /* 0xffffffff06067836 */ /* 0x000fe20000000000 */
[----:B------:R-:W-:Y:S02]  /*1fa0*/  UISETP.NE.AND UP0, UPT, UR18, 0x2, UPT ;  /* 0x000000021200788c */ /* 0x000fe4000bf05270 */
[----:B------:R-:W-:Y:S02]  /*1fb0*/  UISETP.NE.AND UP1, UPT, UR19, 0x2, UPT ;  /* 0x000000021300788c */ /* 0x000fe4000bf25270 */
[----:B------:R-:W-:Y:S02]  /*1fc0*/  USEL UR8, URZ, 0x1, UP0 ;  /* 0x000000013f087887 */ /* 0x000fe40008000000 */
[----:B------:R-:W-:-:S02]  /*1fd0*/  USEL UR18, UR18, URZ, UP0 ;  /* 0x0000003f12127287 */ /* 0x000fc40008000000 */
[----:B------:R-:W-:Y:S02]  /*1fe0*/  USEL UR19, UR19, URZ, UP1 ;  /* 0x0000003f13137287 */ /* 0x000fe40008800000 */
[----:B------:R-:W-:Y:S01]  /*1ff0*/  LOP3.LUT R9, R9, UR8, RZ, 0x3c, !PT ;  /* 0x0000000809097c12 */ /* 0x000fe2000f8e3cff */
[----:B------:R-:W-:Y:S01]  /*2000*/  UMOV UR8, 0x1 ;  /* 0x0000000100087882 */ /* 0x000fe20000000000 */
[----:B------:R-:W-:Y:S08]  /*2010*/  @P0 BRA `(.L_x_27) ;  /* 0xfffffff800580947 */ /* 0x000ff0000383ffff */
.L_x_19:
[----:B------:R-:W-:Y:S01]  /*2020*/  UISETP.NE.AND UP0, UPT, UR6, URZ, UPT ;  /* 0x0000003f0600728c */ /* 0x000fe2000bf05270 */
[----:B01----:R-:W0:Y:S03]  /*2030*/  LDC R6, c[0x0][0x28c] ;  /* 0x0000a300ff067b82 */ /* 0x003e260000000800 */
[----:B------:R-:W-:-:S06]  /*2040*/  USEL UR6, URZ, 0x1, !UP0 ;  /* 0x000000013f067887 */ /* 0x000fcc000c000000 */
[----:B------:R-:W-:Y:S02]  /*2050*/  ISETP.NE.AND P0, PT, RZ, UR6, PT ;  /* 0x00000006ff007c0c */ /* 0x000fe4000bf05270 */
[----:B0-----:R-:W-:-:S11]  /*2060*/  ISETP.GE.AND P1, PT, R6, 0x1, PT ;  /* 0x000000010600780c */ /* 0x001fd60003f26270 */
[----:B------:R-:W-:Y:S05]  /*2070*/  @!P0 BRA `(.L_x_28) ;  /* 0x0000000000848947 */ /* 0x000fea0003800000 */
[----:B------:R-:W-:Y:S02]  /*2080*/  WARPGROUP.DEPBAR.LE gsb0, 0x0 ;  /* 0x00008000000079c5 */ /* 0x000fe40000010000 */
[----:B------:R-:W-:Y:S01]  /*2090*/  FADD R79, R24, R79 ;  /* 0x0000004f184f7221 */ /* 0x000fe20000000000 */
        /* <DEDUP_REMOVED lines=30> */
[----:B------:R-:W-:-:S07]  /*2280*/  FADD R14, R14, R55 ;  /* 0x000000370e0e7221 */ /* 0x000fce0000000000 */
.L_x_28:
[----:B------:R-:W-:Y:S02]  /*2290*/  WARPGROUP.DEPBAR.LE gsb0, 0x0 ;  /* 0x00008000000079c5 */ /* 0x000fe40000010000 */
[----:B------:R-:W-:Y:S05]  /*22a0*/  @!P1 BRA `(.L_x_29) ;  /* 0x0000000000389947 */ /* 0x000fea0003800000 */
[----:B------:R-:W-:-:S13]  /*22b0*/  ISETP.NE.AND P0, PT, R80, 0x3, PT ;  /* 0x000000035000780c */ /* 0x000fda0003f05270 */
[----:B------:R-:W-:Y:S05]  /*22c0*/  @!P0 BRA `(.L_x_30) ;  /* 0x0000000000048947 */ /* 0x000fea0003800000 */
[----:B------:R-:W-:Y:S01]  /*22d0*/  BPT.TRAP 0x1 ;  /* 0x000000040000795c */ /* 0x000fe20000300000 */
.L_x_30:
[----:B------:R-:W-:Y:S01]  /*22e0*/  UISETP.LT.AND UP0, UPT, UR9, 0x1, UPT ;  /* 0x000000010900788c */ /* 0x000fe2000bf01270 */
[----:B------:R-:W-:-:S03]  /*22f0*/  ISETP.GT.U32.AND P0, PT, R4, 0x1, PT ;  /* 0x000000010400780c */ /* 0x000fc60003f04070 */
[----:B------:R-:W-:-:S04]  /*2300*/  USEL UR6, UR9, 0x1, UP0 ;  /* 0x0000000109067887 */ /* 0x000fc80008000000 */
[----:B------:R-:W-:-:S04]  /*2310*/  UIADD3 UR6, UR5, UR9, -UR6 ;  /* 0x0000000905067290 */ /* 0x000fc8000fffe806 */
[----:B------:R-:W-:-:S04]  /*2320*/  USHF.L.U32 UR6, UR6, 0x3, URZ ;  /* 0x0000000306067899 */ /* 0x000fc8000800063f */
[----:B------:R-:W-:-:S04]  /*2330*/  ULOP3.LUT UR6, UR6, 0x8, URZ, 0xc0, !UPT ;  /* 0x0000000806067892 */ /* 0x000fc8000f8ec03f */
[----:B------:R-:W-:-:S04]  /*2340*/  UIADD3 UR6, UR10, 0x10, UR6 ;  /* 0x000000100a067890 */ /* 0x000fc8000fffe006 */
[----:B------:R-:W-:-:S09]  /*2350*/  UPRMT UR6, URZ, 0x654, UR6 ;  /* 0x000006543f067896 */ /* 0x000fd20008000006 */
[----:B------:R-:W-:Y:S01]  /*2360*/  SYNCS.ARRIVE.TRANS64.RED.A1T0 RZ, [UR6], RZ ;  /* 0x000000ffffff79a7 */ /* 0x000fe20008100406 */
[----:B------:R-:W-:Y:S05]  /*2370*/  @P0 BRA `(.L_x_29) ;  /* 0x0000000000040947 */ /* 0x000fea0003800000 */
[----:B------:R-:W-:Y:S01]  /*2380*/  BPT.TRAP 0x1 ;  /* 0x000000040000795c */ /* 0x000fe20000300000 */
.L_x_29:
[----:B------:R-:W0:Y:S01]  /*2390*/  LDC R16, c[0x0][0x288] ;  /* 0x0000a200ff107b82 */ /* 0x000e220000000800 */
[--C-:B------:R-:W-:Y:S01]  /*23a0*/  SHF.R.U32.HI R6, RZ, 0x2, R2.reuse ;  /* 0x00000002ff067819 */ /* 0x100fe20000011602 */
[----:B------:R-:W-:Y:S01]  /*23b0*/  IMAD.SHL.U32 R13, R13, 0x40, RZ ;  /* 0x000000400d0d7824 */ /* 0x000fe200078e00ff */
[----:B------:R-:W-:Y:S01]  /*23c0*/  LOP3.LUT R8, R2, 0x60, RZ, 0xc0, !PT ;  /* 0x0000006002087812 */ /* 0x000fe200078ec0ff */
[----:B------:R-:W-:Y:S01]  /*23d0*/  ULDC UR6, c[0x0][0x284] ;  /* 0x0000a10000067ab9 */ /* 0x000fe20000000800 */
[----:B------:R-:W-:Y:S01]  /*23e0*/  SHF.R.U32.HI R9, RZ, 0x7, R2 ;  /* 0x00000007ff097819 */ /* 0x000fe20000011602 */
[----:B------:R-:W-:Y:S01]  /*23f0*/  IMAD.WIDE R28, R12, 0x80, RZ ;  /* 0x000000800c1c7825 */ /* 0x000fe200078e02ff */
[----:B------:R-:W-:Y:S02]  /*2400*/  LOP3.LUT R7, R6, 0x7, RZ, 0xc0, !PT ;  /* 0x0000000706077812 */ /* 0x000fe400078ec0ff */
[----:B------:R-:W-:Y:S02]  /*2410*/  SHF.R.U32.HI R8, RZ, 0x1, R8 ;  /* 0x00000001ff087819 */ /* 0x000fe40000011608 */
[----:B------:R-:W-:-:S02]  /*2420*/  LOP3.LUT R6, R9, 0x1, RZ, 0xc0, !PT ;  /* 0x0000000109067812 */ /* 0x000fc400078ec0ff */
[----:B------:R-:W-:Y:S02]  /*2430*/  IADD3 R17, RZ, -R8, -R7 ;  /* 0x80000008ff117210 */ /* 0x000fe40007ffe807 */
[----:B------:R-:W-:Y:S01]  /*2440*/  LOP3.LUT R9, R2, 0x3, RZ, 0xc0, !PT ;  /* 0x0000000302097812 */ /* 0x000fe200078ec0ff */
[C---:B------:R-:W-:Y:S02]  /*2450*/  IMAD.SHL.U32 R24, R6.reuse, 0x40, RZ ;  /* 0x0000004006187824 */ /* 0x040fe400078e00ff */
[----:B------:R-:W-:Y:S02]  /*2460*/  IMAD R17, R6, -0x40, R17 ;  /* 0xffffffc006117824 */ /* 0x000fe400078e0211 */
[----:B------:R-:W-:Y:S01]  /*2470*/  IMAD.SHL.U32 R6, R12, 0x80, RZ ;  /* 0x000000800c067824 */ /* 0x000fe200078e00ff */
[----:B------:R-:W-:Y:S01]  /*2480*/  LOP3.LUT R7, R24, 0x40, R7, 0xe2, !PT ;  /* 0x0000004018077812 */ /* 0x000fe200078ee207 */
[----:B------:R-:W-:Y:S01]  /*2490*/  IMAD.SHL.U32 R12, R2, 0x2, RZ ;  /* 0x00000002020c7824 */ /* 0x000fe200078e00ff */
[----:B0-----:R-:W-:Y:S01]  /*24a0*/  ISETP.GE.AND P0, PT, R13, R16, PT ;  /* 0x000000100d00720c */ /* 0x001fe20003f06270 */
[----:B------:R-:W-:Y:S01]  /*24b0*/  IMAD R26, R9, -0x2, R16 ;  /* 0xfffffffe091a7824 */ /* 0x000fe200078e0210 */
[C---:B------:R-:W-:Y:S01]  /*24c0*/  IADD3 R25, -R6.reuse, UR6, R17 ;  /* 0x0000000606197c10 */ /* 0x040fe2000fffe111 */
[----:B------:R-:W-:Y:S01]  /*24d0*/  IMAD.MOV.U32 R24, RZ, RZ, -0x1 ;  /* 0xffffffffff187424 */ /* 0x000fe200078e00ff */
[----:B------:R-:W-:Y:S01]  /*24e0*/  ISETP.GE.OR P0, PT, R6, UR6, P0 ;  /* 0x0000000606007c0c */ /* 0x000fe20008706670 */
[----:B------:R-:W-:Y:S01]  /*24f0*/  IMAD.IADD R26, R26, 0x1, -R13 ;  /* 0x000000011a1a7824 */ /* 0x000fe200078e0a0d */
[----:B------:R-:W-:-:S02]  /*2500*/  LOP3.LUT R33, R28, R7, R8, 0xfe, !PT ;  /* 0x000000071c217212 */ /* 0x000fc400078efe08 */
[----:B------:R-:W-:-:S09]  /*2510*/  LOP3.LUT R12, R13, 0x6, R12, 0xf8, !PT ;  /* 0x000000060d0c7812 */ /* 0x000fd200078ef80c */
[----:B------:R-:W-:Y:S05]  /*2520*/  @P0 BRA `(.L_x_31) ;  /* 0x0000002400b00947 */ /* 0x000fea0003800000 */
[----:B------:R-:W0:Y:S01]  /*2530*/  LDC.64 R30, c[0x0][0x5c8] ;  /* 0x00017200ff1e7b82 */ /* 0x000e220000000a00 */
[----:B------:R-:W-:Y:S01]  /*2540*/  SHF.R.S32.HI R16, RZ, 0x1f, R69 ;  /* 0x0000001fff107819 */ /* 0x000fe20000011445 */
[----:B------:R-:W-:Y:S01]  /*2550*/  ULDC.64 UR6, c[0x0][0x5d0] ;  /* 0x0001740000067ab9 */ /* 0x000fe20000000a00 */
[----:B------:R-:W-:Y:S01]  /*2560*/  SHF.R.S32.HI R13, RZ, 0x1f, R12 ;  /* 0x0000001fff0d7819 */ /* 0x000fe2000001140c */
[----:B------:R-:W-:Y:S02]  /*2570*/  BSSY B0, `(.L_x_31) ;  /* 0x0000267000007945 */ /* 0x000fe40003800000 */
[----:B------:R-:W-:-:S04]  /*2580*/  IMAD R6, R16, UR6, RZ ;  /* 0x0000000610067c24 */ /* 0x000fc8000f8e02ff */
[C---:B------:R-:W-:Y:S02]  /*2590*/  IMAD R9, R69.reuse, UR7, R6 ;  /* 0x0000000745097c24 */ /* 0x040fe4000f8e0206 */
[----:B------:R-:W-:Y:S01]  /*25a0*/  IMAD.WIDE.U32 R6, R69, UR6, R12 ;  /* 0x0000000645067c25 */ /* 0x000fe2000f8e000c */
[----:B------:R-:W-:-:S03]  /*25b0*/  ULDC.64 UR6, c[0x0][0x5c0] ;  /* 0x0001700000067ab9 */ /* 0x000fc60000000a00 */
[----:B------:R-:W-:Y:S02]  /*25c0*/  IMAD.IADD R7, R7, 0x1, R9 ;  /* 0x0000000107077824 */ /* 0x000fe400078e0209 */
[----:B0-----:R-:W-:-:S04]  /*25d0*/  IMAD R8, R29, R30, RZ ;  /* 0x0000001e1d087224 */ /* 0x001fc800078e02ff */
[C---:B------:R-:W-:Y:S02]  /*25e0*/  IMAD R17, R33.reuse, R31, R8 ;  /* 0x0000001f21117224 */ /* 0x040fe400078e0208 */
[----:B------:R-:W-:-:S04]  /*25f0*/  IMAD.WIDE.U32 R8, R33, R30, R6 ;  /* 0x0000001e21087225 */ /* 0x000fc800078e0006 */
[----:B------:R-:W-:Y:S01]  /*2600*/  IMAD.IADD R9, R9, 0x1, R17 ;  /* 0x0000000109097824 */ /* 0x000fe200078e0211 */
[----:B------:R-:W-:Y:S02]  /*2610*/  LEA R6, P0, R30, R8, 0x3 ;  /* 0x000000081e067211 */ /* 0x000fe400078018ff */
[----:B------:R-:W-:Y:S02]  /*2620*/  IADD3 R8, P1, R8, UR6, RZ ;  /* 0x0000000608087c10 */ /* 0x000fe4000ff3e0ff */
[----:B------:R-:W-:Y:S02]  /*2630*/  LEA.HI.X R7, R30, R9, R31, 0x3, P0 ;  /* 0x000000091e077211 */ /* 0x000fe400000f1c1f */
[----:B----45:R-:W-:Y:S02]  /*2640*/  FSETP.NEU.AND P0, PT, R10, RZ, PT ;  /* 0x000000ff0a00720b */ /* 0x030fe40003f0d000 */
[----:B------:R-:W-:Y:S02]  /*2650*/  IADD3 R6, P2, R6, UR6, RZ ;  /* 0x0000000606067c10 */ /* 0x000fe4000ff5e0ff */
[----:B------:R-:W-:-:S02]  /*2660*/  IADD3.X R9, R9, UR7, RZ, P1, !PT ;  /* 0x0000000709097c10 */ /* 0x000fc40008ffe4ff */
[----:B------:R-:W-:-:S07]  /*2670*/  IADD3.X R7, R7, UR7, RZ, P2, !PT ;  /* 0x0000000707077c10 */ /* 0x000fce00097fe4ff */
[----:B------:R-:W-:Y:S05]  /*2680*/  @!P0 BRA `(.L_x_32) ;  /* 0x0000001c00148947 */ /* 0x000fea0003800000 */
[----:B------:R-:W-:Y:S01]  /*2690*/  ULDC.64 UR6, c[0x0][0x5b8] ;  /* 0x00016e0000067ab9 */ /* 0x000fe20000000a00 */
[----:B------:R-:W-:Y:S01]  /*26a0*/  ISETP.GE.AND P0, PT, R26, 0x1, PT ;  /* 0x000000011a00780c */ /* 0x000fe20003f06270 */
[----:B------:R-:W-:Y:S01]  /*26b0*/  IMAD R30, R16, UR6, RZ ;  /* 0x00000006101e7c24 */ /* 0x000fe2000f8e02ff */
[----:B------:R-:W-:Y:S01]  /*26c0*/  ULDC.64 UR10, c[0x0][0x5a8] ;  /* 0x00016a00000a7ab9 */ /* 0x000fe20000000a00 */
[----:B------:R-:W-:Y:S01]  /*26d0*/  IMAD.WIDE.U32 R16, R69, UR6, R12 ;  /* 0x0000000645107c25 */ /* 0x000fe2000f8e000c */
[----:B------:R-:W-:Y:S01]  /*26e0*/  ISETP.LT.OR P3, PT, R25, 0x1, !P0 ;  /* 0x000000011900780c */ /* 0x000fe20004761670 */
[----:B------:R-:W-:Y:S02]  /*26f0*/  BSSY B1, `(.L_x_33) ;  /* 0x000000c000017945 */ /* 0x000fe40003800000 */
[----:B------:R-:W-:Y:S01]  /*2700*/  IMAD R69, R69, UR7, R30 ;  /* 0x0000000745457c24 */ /* 0x000fe2000f8e021e */
[----:B------:R-:W-:Y:S02]  /*2710*/  ULDC.64 UR6, c[0x0][0x5b0] ;  /* 0x00016c0000067ab9 */ /* 0x000fe40000000a00 */
[----:B------:R-:W-:-:S02]  /*2720*/  IMAD R27, R29, UR6, RZ ;  /* 0x000000061d1b7c24 */ /* 0x000fc4000f8e02ff */
[----:B------:R-:W-:Y:S02]  /*2730*/  IMAD.IADD R17, R17, 0x1, R69 ;  /* 0x0000000111117824 */ /* 0x000fe400078e0245 */
[C---:B------:R-:W-:Y:S02]  /*2740*/  IMAD R27, R33.reuse, UR7, R27 ;  /* 0x00000007211b7c24 */ /* 0x040fe4000f8e021b */
[----:B------:R-:W-:-:S03]  /*2750*/  IMAD.WIDE.U32 R12, R33, UR6, R16 ;  /* 0x00000006210c7c25 */ /* 0x000fc6000f8e0010 */
[----:B------:R-:W-:-:S04]  /*2760*/  IADD3 R12, P1, R12, UR10, RZ ;  /* 0x0000000a0c0c7c10 */ /* 0x000fc8000ff3e0ff */
[--C-:B------:R-:W-:Y:S02]  /*2770*/  IADD3.X R13, R13, UR11, R27.reuse, P1, !PT ;  /* 0x0000000b0d0d7c10 */ /* 0x100fe40008ffe41b */
[----:B------:R-:W-:Y:S01]  /*2780*/  PRMT R27, RZ, 0x7610, R27 ;  /* 0x00007610ff1b7816 */ /* 0x000fe2000000001b */
[----:B------:R-:W-:Y:S06]  /*2790*/  @P3 BRA `(.L_x_34) ;  /* 0x0000000000043947 */ /* 0x000fec0003800000 */
[----:B------:R0:W5:Y:S02]  /*27a0*/  LDG.E.U8 R27, desc[UR16][R12.64] ;  /* 0x000000100c1b7981 */ /* 0x000164000c1e1100 */
.L_x_34:
[----:B------:R-:W-:Y:S05]  /*27b0*/  BSYNC B1 ;  /* 0x0000000000017941 */ /* 0x000fea0003800000 */
.L_x_33:
[----:B-----5:R-:W-:Y:S01]  /*27c0*/  LOP3.LUT R27, R27, 0xff, RZ, 0xc0, !PT ;  /* 0x000000ff1b1b7812 */ /* 0x020fe200078ec0ff */
[----:B------:R-:W-:Y:S01]  /*27d0*/  BSSY B1, `(.L_x_35) ;  /* 0x000000c000017945 */ /* 0x000fe20003800000 */
[----:B------:R-:W-:Y:S02]  /*27e0*/  ISETP.GE.AND P1, PT, R26, 0x2, PT ;  /* 0x000000021a00780c */ /* 0x000fe40003f26270 */
[----:B------:R-:W-:Y:S02]  /*27f0*/  F2FP.F16.E5M2.UNPACK_B R27, R27 ;  /* 0x0000001bff1b723e */ /* 0x000fe400020004ff */
[----:B------:R-:W-:-:S03]  /*2800*/  ISETP.LT.OR P2, PT, R25, 0x1, !P1 ;  /* 0x000000011900780c */ /* 0x000fc60004f41670 */
[----:B------:R-:W-:-:S05]  /*2810*/  HADD2.F32 R27, -RZ, R27.H0_H0 ;  /* 0x2000001bff1b7230 */ /* 0x000fca0000004100 */
[----:B------:R-:W-:Y:S01]  /*2820*/  FMUL R30, R27, R10 ;  /* 0x0000000a1b1e7220 */ /* 0x000fe20000400000 */
[----:B------:R-:W-:-:S03]  /*2830*/  PRMT R27, RZ, 0x7610, R27 ;  /* 0x00007610ff1b7816 */ /* 0x000fc6000000001b */
[----:B--2---:R-:W-:-:S05]  /*2840*/  FFMA R30, R79, R3, R30 ;  /* 0x000000034f1e7223 */ /* 0x004fca000000001e */
[----:B------:R-:W-:-:S05]  /*2850*/  F2FP.SATFINITE.E5M2.F32.PACK_AB_MERGE_C R31, RZ, R30, RZ ;  /* 0x0000001eff1f723e */ /* 0x000fca00048060ff */
[----:B------:R1:W-:Y:S01]  /*2860*/  @!P3 STG.E.U8 desc[UR16][R8.64], R31 ;  /* 0x0000001f0800b986 */ /* 0x0003e2000c101110 */
[----:B------:R-:W-:Y:S05]  /*2870*/  @P2 BRA `(.L_x_36) ;  /* 0x0000000000042947 */ /* 0x000fea0003800000 */
[----:B------:R2:W5:Y:S02]  /*2880*/  LDG.E.U8 R27, desc[UR16][R12.64+0x1] ;  /* 0x000001100c1b7981 */ /* 0x000564000c1e1100 */
.L_x_36:
[----:B------:R-:W-:Y:S05]  /*2890*/  BSYNC B1 ;  /* 0x0000000000017941 */ /* 0x000fea0003800000 */
.L_x_35:
[----:B-----5:R-:W-:Y:S01]  /*28a0*/  LOP3.LUT R27, R27, 0xff, RZ, 0xc0, !PT ;  /* 0x000000ff1b1b7812 */ /* 0x020fe200078ec0ff */
[----:B------:R-:W-:Y:S01]  /*28b0*/  BSSY B1, `(.L_x_37) ;  /* 0x0000012000017945 */ /* 0x000fe20003800000 */
[----:B-1----:R-:W-:Y:S02]  /*28c0*/  IADD3 R31, P3, R33, 0x8, RZ ;  /* 0x00000008211f7810 */ /* 0x002fe40007f7e0ff */
[----:B------:R-:W-:Y:S02]  /*28d0*/  F2FP.F16.E5M2.UNPACK_B R27, R27 ;  /* 0x0000001bff1b723e */ /* 0x000fe400020004ff */
[----:B------:R-:W-:Y:S01]  /*28e0*/  ISETP.LT.OR P0, PT, R25, 0x9, !P0 ;  /* 0x000000091900780c */ /* 0x000fe20004701670 */
[----:B------:R-:W-:Y:S02]  /*28f0*/  IMAD.X R28, RZ, RZ, R29, P3 ;  /* 0x000000ffff1c7224 */ /* 0x000fe400018e061d */
[----:B------:R-:W-:Y:S02]  /*2900*/  HADD2.F32 R27, -RZ, R27.H0_H0 ;  /* 0x2000001bff1b7230 */ /* 0x000fe40000004100 */
[----:B------:R-:W-:-:S02]  /*2910*/  IMAD R28, R28, UR6, RZ ;  /* 0x000000061c1c7c24 */ /* 0x000fc4000f8e02ff */
[----:B------:R-:W-:-:S04]  /*2920*/  IMAD.WIDE.U32 R16, R31, UR6, R16 ;  /* 0x000000061f107c25 */ /* 0x000fc8000f8e0010 */
[----:B------:R-:W-:Y:S01]  /*2930*/  FMUL R27, R27, R10 ;  /* 0x0000000a1b1b7220 */ /* 0x000fe20000400000 */
[----:B------:R-:W-:-:S03]  /*2940*/  IMAD R31, R31, UR7, R28 ;  /* 0x000000071f1f7c24 */ /* 0x000fc6000f8e021c */
[----:B------:R-:W-:Y:S01]  /*2950*/  FFMA R27, R78, R3, R27 ;  /* 0x000000034e1b7223 */ /* 0x000fe2000000001b */
[----:B------:R-:W-:-:S04]  /*2960*/  IADD3 R16, P3, R16, UR10, RZ ;  /* 0x0000000a10107c10 */ /* 0x000fc8000ff7e0ff */
[----:B------:R-:W-:Y:S02]  /*2970*/  F2FP.SATFINITE.E5M2.F32.PACK_AB_MERGE_C R29, RZ, R27, RZ ;  /* 0x0000001bff1d723e */ /* 0x000fe400048060ff */
[----:B------:R-:W-:Y:S02]  /*2980*/  IADD3.X R17, R17, UR11, R31, P3, !PT ;  /* 0x0000000b11117c10 */ /* 0x000fe40009ffe41f */
[----:B------:R-:W-:Y:S01]  /*2990*/  PRMT R27, RZ, 0x7610, R27 ;  /* 0x00007610ff1b7816 */ /* 0x000fe2000000001b */
[----:B------:R1:W-:Y:S01]  /*29a0*/  @!P2 STG.E.U8 desc[UR16][R8.64+0x1], R29 ;  /* 0x0000011d0800a986 */ /* 0x0003e2000c101110 */
[----:B------:R-:W-:Y:S05]  /*29b0*/  @P0 BRA `(.L_x_38) ;  /* 0x0000000000040947 */ /* 0x000fea0003800000 */
[----:B------:R3:W5:Y:S02]  /*29c0*/  LDG.E.U8 R27, desc[UR16][R16.64] ;  /* 0x00000010101b7981 */ /* 0x000764000c1e1100 */
.L_x_38:
[----:B------:R-:W-:Y:S05]  /*29d0*/  BSYNC B1 ;  /* 0x0000000000017941 */ /* 0x000fea0003800000 */
.L_x_37:
[----:B-----5:R-:W-:Y:S01]  /*29e0*/  LOP3.LUT R27, R27, 0xff, RZ, 0xc0, !PT ;  /* 0x000000ff1b1b7812 */ /* 0x020fe200078ec0ff */
[----:B------:R-:W-:Y:S01]  /*29f0*/  BSSY B1, `(.L_x_39) ;  /* 0x000000b000017945 */ /* 0x000fe20003800000 */
[----:B------:R-:W-:Y:S02]  /*2a00*/  ISETP.LT.OR P1, PT, R25, 0x9, !P1 ;  /* 0x000000091900780c */ /* 0x000fe40004f21670 */
[----:B------:R-:W-:-:S05]  /*2a10*/  F2FP.F16.E5M2.UNPACK_B R27, R27 ;  /* 0x0000001bff1b723e */ /* 0x000fca00020004ff */
[----:B------:R-:W-:-:S05]  /*2a20*/  HADD2.F32 R27, -RZ, R27.H0_H0 ;  /* 0x2000001bff1b7230 */ /* 0x000fca0000004100 */
[----:B------:R-:W-:Y:S01]  /*2a30*/  FMUL R28, R27, R10 ;  /* 0x0000000a1b1c7220 */ /* 0x000fe20000400000 */
[----:B------:R-:W-:-:S03]  /*2a40*/  PRMT R27, RZ, 0x7610, R27 ;  /* 0x00007610ff1b7816 */ /* 0x000fc6000000001b */
[----:B------:R-:W-:-:S05]  /*2a50*/  FFMA R28, R77, R3, R28 ;  /* 0x000000034d1c7223 */ /* 0x000fca000000001c */
[----:B-1----:R-:W-:-:S05]  /*2a60*/  F2FP.SATFINITE.E5M2.F32.PACK_AB_MERGE_C R29, RZ, R28, RZ ;  /* 0x0000001cff1d723e */ /* 0x002fca00048060ff */
[----:B------:R1:W-:Y:S01]  /*2a70*/  @!P0 STG.E.U8 desc[UR16][R6.64], R29 ;  /* 0x0000001d06008986 */ /* 0x0003e2000c101110 */
[----:B------:R-:W-:Y:S05]  /*2a80*/  @P1 BRA `(.L_x_40) ;  /* 0x0000000000041947 */ /* 0x000fea0003800000 */
[----:B------:R4:W5:Y:S02]  /*2a90*/  LDG.E.U8 R27, desc[UR16][R16.64+0x1] ;  /* 0x00000110101b7981 */ /* 0x000964000c1e1100 */
.L_x_40:
[----:B------:R-:W-:Y:S05]  /*2aa0*/  BSYNC B1 ;  /* 0x0000000000017941 */ /* 0x000fea0003800000 */
.L_x_39:
[----:B-----5:R-:W-:Y:S01]  /*2ab0*/  LOP3.LUT R27, R27, 0xff, RZ, 0xc0, !PT ;  /* 0x000000ff1b1b7812 */ /* 0x020fe200078ec0ff */
[----:B------:R-:W-:Y:S01]  /*2ac0*/  BSSY B1, `(.L_x_41) ;  /* 0x000000c000017945 */ /* 0x000fe20003800000 */
[----:B------:R-:W-:Y:S02]  /*2ad0*/  ISETP.GE.AND P0, PT, R26, 0x9, PT ;  /* 0x000000091a00780c */ /* 0x000fe40003f06270 */
[----:B------:R-:W-:Y:S02]  /*2ae0*/  F2FP.F16.E5M2.UNPACK_B R27, R27 ;  /* 0x0000001bff1b723e */ /* 0x000fe400020004ff */
[----:B------:R-:W-:-:S03]  /*2af0*/  ISETP.LT.OR P2, PT, R25, 0x1, !P0 ;  /* 0x000000011900780c */ /* 0x000fc60004741670 */
[----:B------:R-:W-:-:S05]  /*2b00*/  HADD2.F32 R27, -RZ, R27.H0_H0 ;  /* 0x2000001bff1b7230 */ /* 0x000fca0000004100 */
[----:B------:R-:W-:-:S04]  /*2b10*/  FMUL R27, R27, R10 ;  /* 0x0000000a1b1b7220 */ /* 0x000fc80000400000 */
[----:B------:R-:W-:-:S05]  /*2b20*/  FFMA R27, R76, R3, R27 ;  /* 0x000000034c1b7223 */ /* 0x000fca000000001b */
[----:B-1----:R-:W-:Y:S02]  /*2b30*/  F2FP.SATFINITE.E5M2.F32.PACK_AB_MERGE_C R29, RZ, R27, RZ ;  /* 0x0000001bff1d723e */ /* 0x002fe400048060ff */
[----:B------:R-:W-:-:S03]  /*2b40*/  PRMT R27, RZ, 0x7610, R27 ;  /* 0x00007610ff1b7816 */ /* 0x000fc6000000001b */
[----:B------:R1:W-:Y:S01]  /*2b50*/  @!P1 STG.E.U8 desc[UR16][R6.64+0x1], R29 ;  /* 0x0000011d06009986 */ /* 0x0003e2000c101110 */
[----:B------:R-:W-:Y:S05]  /*2b60*/  @P2 BRA `(.L_x_42) ;  /* 0x0000000000042947 */ /* 0x000fea0003800000 */
[----:B------:R0:W5:Y:S02]  /*2b70*/  LDG.E.U8 R27, desc[UR16][R12.64+0x8] ;  /* 0x000008100c1b7981 */ /* 0x000164000c1e1100 */
.L_x_42:
[----:B------:R-:W-:Y:S05]  /*2b80*/  BSYNC B1 ;  /* 0x0000000000017941 */ /* 0x000fea0003800000 */
.L_x_41:
        /* <DEDUP_REMOVED lines=13> */
.L_x_44:
[----:B------:R-:W-:Y:S05]  /*2c60*/  BSYNC B1 ;  /* 0x0000000000017941 */ /* 0x000fea0003800000 */
.L_x_43:
[----:B-----5:R-:W-:Y:S01]  /*2c70*/  LOP3.LUT R27, R27, 0xff, RZ, 0xc0, !PT ;  /* 0x000000ff1b1b7812 */ /* 0x020fe200078ec0ff */
[----:B------:R-:W-:Y:S01]  /*2c80*/  BSSY B1, `(.L_x_45) ;  /* 0x000000b000017945 */ /* 0x000fe20003800000 */
[----:B------:R-:W-:Y:S02]  /*2c90*/  ISETP.LT.OR P0, PT, R25, 0x9, !P0 ;  /* 0x000000091900780c */ /* 0x000fe40004701670 */
[----:B------:R-:W-:-:S05]  /*2ca0*/  F2FP.F16.E5M2.UNPACK_B R27, R27 ;  /* 0x0000001bff1b723e */ /* 0x000fca00020004ff */
        /* <DEDUP_REMOVED lines=8> */
.L_x_46:
[----:B------:R-:W-:Y:S05]  /*2d30*/  BSYNC B1 ;  /* 0x0000000000017941 */ /* 0x000fea0003800000 */
.L_x_45:
        /* <DEDUP_REMOVED lines=12> */
.L_x_48:
[----:B------:R-:W-:Y:S05]  /*2e00*/  BSYNC B1 ;  /* 0x0000000000017941 */ /* 0x000fea0003800000 */
.L_x_47:
        /* <DEDUP_REMOVED lines=13> */
.L_x_50:
[----:B------:R-:W-:Y:S05]  /*2ee0*/  BSYNC B1 ;  /* 0x0000000000017941 */ /* 0x000fea0003800000 */
.L_x_49:
        /* <DEDUP_REMOVED lines=13> */
.L_x_52:
[----:B------:R-:W-:Y:S05]  /*2fc0*/  BSYNC B1 ;  /* 0x0000000000017941 */ /* 0x000fea0003800000 */
.L_x_51:
        /* <DEDUP_REMOVED lines=12> */
.L_x_54:
[----:B------:R-:W-:Y:S05]  /*3090*/  BSYNC B1 ;  /* 0x0000000000017941 */ /* 0x000fea0003800000 */
.L_x_53:
        /* <DEDUP_REMOVED lines=12> */
.L_x_56:
[----:B------:R-:W-:Y:S05]  /*3160*/  BSYNC B1 ;  /* 0x0000000000017941 */ /* 0x000fea0003800000 */
.L_x_55:
        /* <DEDUP_REMOVED lines=13> */
.L_x_58:
[----:B------:R-:W-:Y:S05]  /*3240*/  BSYNC B1 ;  /* 0x0000000000017941 */ /* 0x000fea0003800000 */
.L_x_57:
        /* <DEDUP_REMOVED lines=13> */
.L_x_60:
[----:B------:R-:W-:Y:S05]  /*3320*/  BSYNC B1 ;  /* 0x0000000000017941 */ /* 0x000fea0003800000 */
.L_x_59:
        /* <DEDUP_REMOVED lines=12> */
.L_x_62:
[----:B------:R-:W-:Y:S05]  /*33f0*/  BSYNC B1 ;  /* 0x0000000000017941 */ /* 0x000fea0003800000 */
.L_x_61:
        /* <DEDUP_REMOVED lines=12> */
.L_x_64:
[----:B------:R-:W-:Y:S05]  /*34c0*/  BSYNC B1 ;  /* 0x0000000000017941 */ /* 0x000fea0003800000 */
.L_x_63:
        /* <DEDUP_REMOVED lines=13> */
.L_x_66:
[----:B------:R-:W-:Y:S05]  /*35a0*/  BSYNC B1 ;  /* 0x0000000000017941 */ /* 0x000fea0003800000 */
.L_x_65:
        /* <DEDUP_REMOVED lines=13> */
.L_x_68:
[----:B------:R-:W-:Y:S05]  /*3680*/  BSYNC B1 ;  /* 0x0000000000017941 */ /* 0x000fea0003800000 */
.L_x_67:
        /* <DEDUP_REMOVED lines=12> */
.L_x_70:
[----:B------:R-:W-:Y:S05]  /*3750*/  BSYNC B1 ;  /* 0x0000000000017941 */ /* 0x000fea0003800000 */
.L_x_69:
        /* <DEDUP_REMOVED lines=12> */
.L_x_72:
[----:B------:R-:W-:Y:S05]  /*3820*/  BSYNC B1 ;  /* 0x0000000000017941 */ /* 0x000fea0003800000 */
.L_x_71:
        /* <DEDUP_REMOVED lines=13> */
.L_x_74:
[----:B------:R-:W-:Y:S05]  /*3900*/  BSYNC B1 ;  /* 0x0000000000017941 */ /* 0x000fea0003800000 */
.L_x_73:
        /* <DEDUP_REMOVED lines=13> */
.L_x_76:
[----:B------:R-:W-:Y:S05]  /*39e0*/  BSYNC B1 ;  /* 0x0000000000017941 */ /* 0x000fea0003800000 */
.L_x_75:
        /* <DEDUP_REMOVED lines=12> */
.L_x_78:
[----:B------:R-:W-:Y:S05]  /*3ab0*/  BSYNC B1 ;  /* 0x0000000000017941 */ /* 0x000fea0003800000 */
.L_x_77:
[----:B-----5:R-:W-:Y:S01]  /*3ac0*/  LOP3.LUT R27, R27, 0xff, RZ, 0xc0, !PT ;  /* 0x000000ff1b1b7812 */ /* 0x020fe200078ec0ff */
[----:B------:R-:W-:Y:S01]  /*3ad0*/  BSSY B1, `(.L_x_79) ;  /* 0x000000b000017945 */ /* 0x000fe20003800000 */
[----:B------:R-:W-:Y:S02]  /*3ae0*/  ISETP.LT.OR P1, PT, R25, 0x9, !P1 ;  /* 0x000000091900780c */ /* 0x000fe40004f21670 */
[----:B------:R-:W-:-:S05]  /*3af0*/  F2FP.F16.E5M2.UNPACK_B R27, R27 ;  /* 0x0000001bff1b723e */ /* 0x000fca00020004ff */
[----:B------:R-:W-:-:S05]  /*3b00*/  HADD2.F32 R27, -RZ, R27.H0_H0 ;  /* 0x2000001bff1b7230 */ /* 0x000fca0000004100 */
[----:B------:R-:W-:-:S04]  /*3b10*/  FMUL R28, R27, R10 ;  /* 0x0000000a1b1c7220 */ /* 0x000fc80000400000 */
[----:B------:R-:W-:Y:S01]  /*3b20*/  FFMA R28, R23, R3, R28 ;  /* 0x00000003171c7223 */ /* 0x000fe2000000001c */
[----:B------:R-:W-:-:S04]  /*3b30*/  PRMT R23, RZ, 0x7610, R23 ;  /* 0x00007610ff177816 */ /* 0x000fc80000000017 */
[----:B------:R-:W-:-:S05]  /*3b40*/  F2FP.SATFINITE.E5M2.F32.PACK_AB_MERGE_C R27, RZ, R28, RZ ;  /* 0x0000001cff1b723e */ /* 0x000fca00048060ff */
[----:B------:R0:W-:Y:S01]  /*3b50*/  @!P0 STG.E.U8 desc[UR16][R6.64+0x28], R27 ;  /* 0x0000281b06008986 */ /* 0x0001e2000c101110 */
[----:B------:R-:W-:Y:S05]  /*3b60*/  @P1 BRA `(.L_x_80) ;  /* 0x0000000000041947 */ /* 0x000fea0003800000 */
[----:B------:R0:W5:Y:S02]  /*3b70*/  LDG.E.U8 R23, desc[UR16][R16.64+0x29] ;  /* 0x0000291010177981 */ /* 0x000164000c1e1100 */
.L_x_80:
[----:B------:R-:W-:Y:S05]  /*3b80*/  BSYNC B1 ;  /* 0x0000000000017941 */ /* 0x000fea0003800000 */
.L_x_79:
        /* <DEDUP_REMOVED lines=8> */
[----:B0-----:R-:W-:Y:S02]  /*3c10*/  F2FP.SATFINITE.E5M2.F32.PACK_AB_MERGE_C R27, RZ, R23, RZ ;  /* 0x00000017ff1b723e */ /* 0x001fe400048060ff */
[----:B------:R-:W-:-:S03]  /*3c20*/  PRMT R23, RZ, 0x7610, R23 ;  /* 0x00007610ff177816 */ /* 0x000fc60000000017 */
[----:B------:R0:W-:Y:S01]  /*3c30*/  @!P1 STG.E.U8 desc[UR16][R6.64+0x29], R27 ;  /* 0x0000291b06009986 */ /* 0x0001e2000c101110 */
[----:B------:R-:W-:Y:S05]  /*3c40*/  @P2 BRA `(.L_x_82) ;  /* 0x0000000000042947 */ /* 0x000fea0003800000 */
[----:B------:R0:W5:Y:S02]  /*3c50*/  LDG.E.U8 R23, desc[UR16][R12.64+0x30] ;  /* 0x000030100c177981 */ /* 0x000164000c1e1100 */
.L_x_82:
[----:B------:R-:W-:Y:S05]  /*3c60*/  BSYNC B1 ;  /* 0x0000000000017941 */ /* 0x000fea0003800000 */
.L_x_81:
[----:B-----5:R-:W-:Y:S01]  /*3c70*/  LOP3.LUT R23, R23, 0xff, RZ, 0xc0, !PT ;  /* 0x000000ff17177812 */ /* 0x020fe200078ec0ff */
[----:B------:R-:W-:Y:S01]  /*3c80*/  BSSY B1, `(.L_x_83) ;  /* 0x000000c000017945 */ /* 0x000fe20003800000 */
[----:B------:R-:W-:Y:S02]  /*3c90*/  ISETP.GE.AND P1, PT, R26, 0x32, PT ;  /* 0x000000321a00780c */ /* 0x000fe40003f26270 */
[----:B------:R-:W-:Y:S02]  /*3ca0*/  F2FP.F16.E5M2.UNPACK_B R23, R23 ;  /* 0x00000017ff17723e */ /* 0x000fe400020004ff */
[----:B------:R-:W-:-:S03]  /*3cb0*/  ISETP.LT.OR P3, PT, R25, 0x1, !P1 ;  /* 0x000000011900780c */ /* 0x000fc60004f61670 */
        /* <DEDUP_REMOVED lines=8> */
.L_x_84:
[----:B------:R-:W-:Y:S05]  /*3d40*/  BSYNC B1 ;  /* 0x0000000000017941 */ /* 0x000fea0003800000 */
.L_x_83:
[----:B-----5:R-:W-:Y:S01]  /*3d50*/  LOP3.LUT R21, R21, 0xff, RZ, 0xc0, !PT ;  /* 0x000000ff15157812 */ /* 0x020fe200078ec0ff */
[----:B------:R-:W-:Y:S01]  /*3d60*/  BSSY B1, `(.L_x_85) ;  /* 0x000000b000017945 */ /* 0x000fe20003800000 */
[----:B------:R-:W-:Y:S02]  /*3d70*/  ISETP.LT.OR P0, PT, R25, 0x9, !P0 ;  /* 0x000000091900780c */ /* 0x000fe40004701670 */
[----:B------:R-:W-:-:S05]  /*3d80*/  F2FP.F16.E5M2.UNPACK_B R21, R21 ;  /* 0x00000015ff15723e */ /* 0x000fca00020004ff */
        /* <DEDUP_REMOVED lines=8> */
.L_x_86:
[----:B------:R-:W-:Y:S05]  /*3e10*/  BSYNC B1 ;  /* 0x0000000000017941 */ /* 0x000fea0003800000 */
.L_x_85:
        /* <DEDUP_REMOVED lines=12> */
.L_x_88:
[----:B------:R-:W-:Y:S05]  /*3ee0*/  BSYNC B1 ;  /* 0x0000000000017941 */ /* 0x000fea0003800000 */
.L_x_87:
        /* <DEDUP_REMOVED lines=13> */
.L_x_90:
[----:B------:R-:W-:Y:S05]  /*3fc0*/  BSYNC B1 ;  /* 0x0000000000017941 */ /* 0x000fea0003800000 */
.L_x_89:
        /* <DEDUP_REMOVED lines=13> */
.L_x_92:
[----:B------:R-:W-:Y:S05]  /*40a0*/  BSYNC B1 ;  /* 0x0000000000017941 */ /* 0x000fea0003800000 */
.L_x_91:
[----:B-----5:R-:W-:Y:S01]  /*40b0*/  LOP3.LUT R15, R15, 0xff, RZ, 0xc0, !PT ;  /* 0x000000ff0f0f7812 */ /* 0x020fe200078ec0ff */
[----:B------:R-:W-:Y:S01]  /*40c0*/  BSSY B1, `(.L_x_93) ;  /* 0x000000b000017945 */ /* 0x000fe20003800000 */
[----:B------:R-:W-:Y:S02]  /*40d0*/  ISETP.LT.OR P0, PT, R25, 0x9, !P0 ;  /* 0x000000091900780c */ /* 0x000fe40004701670 */
[----:B------:R-:W-:Y:S02]  /*40e0*/  F2FP.F16.E5M2.UNPACK_B R15, R15 ;  /* 0x0000000fff0f723e */ /* 0x000fe400020004ff */
[----:B0-2---:R-:W-:-:S03]  /*40f0*/  PRMT R12, RZ, 0x7610, R12 ;  /* 0x00007610ff0c7816 */ /* 0x005fc6000000000c */
[----:B------:R-:W-:-:S05]  /*4100*/  HADD2.F32 R15, -RZ, R15.H0_H0 ;  /* 0x2000000fff0f7230 */ /* 0x000fca0000004100 */
[----:B------:R-:W-:-:S04]  /*4110*/  FMUL R15, R15, R10 ;  /* 0x0000000a0f0f7220 */ /* 0x000fc80000400000 */
[----:B------:R-:W-:-:S05]  /*4120*/  FFMA R15, R18, R3, R15 ;  /* 0x00000003120f7223 */ /* 0x000fca000000000f */
[----:B------:R-:W-:-:S05]  /*4130*/  F2FP.SATFINITE.E5M2.F32.PACK_AB_MERGE_C R15, RZ, R15, RZ ;  /* 0x0000000fff0f723e */ /* 0x000fca00048060ff */
[----:B------:R0:W-:Y:S01]  /*4140*/  @!P3 STG.E.U8 desc[UR16][R8.64+0x39], R15 ;  /* 0x0000390f0800b986 */ /* 0x0001e2000c101110 */
[----:B------:R-:W-:Y:S05]  /*4150*/  @P0 BRA `(.L_x_94) ;  /* 0x0000000000040947 */ /* 0x000fea0003800000 */
[----:B------:R2:W5:Y:S02]  /*4160*/  LDG.E.U8 R12, desc[UR16][R16.64+0x38] ;  /* 0x00003810100c7981 */ /* 0x000564000c1e1100 */
.L_x_94:
[----:B------:R-:W-:Y:S05]  /*4170*/  BSYNC B1 ;  /* 0x0000000000017941 */ /* 0x000fea0003800000 */
.L_x_93:
[----:B-----5:R-:W-:Y:S01]  /*4180*/  LOP3.LUT R12, R12, 0xff, RZ, 0xc0, !PT ;  /* 0x000000ff0c0c7812 */ /* 0x020fe200078ec0ff */
[----:B------:R-:W-:Y:S01]  /*4190*/  BSSY B1, `(.L_x_95) ;  /* 0x000000b000017945 */ /* 0x000fe20003800000 */
[----:B------:R-:W-:Y:S02]  /*41a0*/  ISETP.LT.OR P1, PT, R25, 0x9, !P1 ;  /* 0x000000091900780c */ /* 0x000fe40004f21670 */
[----:B------:R-:W-:-:S05]  /*41b0*/  F2FP.F16.E5M2.UNPACK_B R12, R12 ;  /* 0x0000000cff0c723e */ /* 0x000fca00020004ff */
[----:B01----:R-:W-:-:S05]  /*41c0*/  HADD2.F32 R9, -RZ, R12.H0_H0 ;  /* 0x2000000cff097230 */ /* 0x003fca0000004100 */
[----:B------:R-:W-:-:S04]  /*41d0*/  FMUL R8, R9, R10 ;  /* 0x0000000a09087220 */ /* 0x000fc80000400000 */
[----:B------:R-:W-:-:S05]  /*41e0*/  FFMA R8, R11, R3, R8 ;  /* 0x000000030b087223 */ /* 0x000fca0000000008 */
[----:B------:R-:W-:Y:S02]  /*41f0*/  F2FP.SATFINITE.E5M2.F32.PACK_AB_MERGE_C R9, RZ, R8, RZ ;  /* 0x00000008ff09723e */ /* 0x000fe400048060ff */
[----:B------:R-:W-:-:S03]  /*4200*/  PRMT R8, RZ, 0x7610, R8 ;  /* 0x00007610ff087816 */ /* 0x000fc60000000008 */
[----:B------:R0:W-:Y:S01]  /*4210*/  @!P0 STG.E.U8 desc[UR16][R6.64+0x38], R9 ;  /* 0x0000380906008986 */ /* 0x0001e2000c101110 */
[----:B------:R-:W-:Y:S05]  /*4220*/  @P1 BRA `(.L_x_96) ;  /* 0x0000000000041947 */ /* 0x000fea0003800000 */
[----:B------:R1:W5:Y:S02]  /*4230*/  LDG.E.U8 R8, desc[UR16][R16.64+0x39] ;  /* 0x0000391010087981 */ /* 0x000364000c1e1100 */
.L_x_96:
[----:B------:R-:W-:Y:S05]  /*4240*/  BSYNC B1 ;  /* 0x0000000000017941 */ /* 0x000fea0003800000 */
.L_x_95:
[----:B------:R-:W-:Y:S05]  /*4250*/  @P1 BRA `(.L_x_97) ;  /* 0x0000000800601947 */ /* 0x000fea0003800000 */
[----:B-----5:R-:W-:-:S04]  /*4260*/  LOP3.LUT R8, R8, 0xff, RZ, 0xc0, !PT ;  /* 0x000000ff08087812 */ /* 0x020fc800078ec0ff */
[----:B------:R-:W-:-:S05]  /*4270*/  F2FP.F16.E5M2.UNPACK_B R8, R8 ;  /* 0x00000008ff08723e */ /* 0x000fca00020004ff */
[----:B0-----:R-:W-:-:S05]  /*4280*/  HADD2.F32 R9, -RZ, R8.H0_H0 ;  /* 0x20000008ff097230 */ /* 0x001fca0000004100 */
[----:B------:R-:W-:-:S04]  /*4290*/  FMUL R9, R9, R10 ;  /* 0x0000000a09097220 */ /* 0x000fc80000400000 */
[----:B------:R-:W-:-:S05]  /*42a0*/  FFMA R9, R14, R3, R9 ;  /* 0x000000030e097223 */ /* 0x000fca0000000009 */
[----:B------:R-:W-:-:S05]  /*42b0*/  F2FP.SATFINITE.E5M2.F32.PACK_AB_MERGE_C R9, RZ, R9, RZ ;  /* 0x00000009ff09723e */ /* 0x000fca00048060ff */
[----:B------:R0:W-:Y:S01]  /*42c0*/  STG.E.U8 desc[UR16][R6.64+0x39], R9 ;  /* 0x0000390906007986 */ /* 0x0001e2000c101110 */
[----:B------:R-:W-:Y:S05]  /*42d0*/  BRA `(.L_x_97) ;  /* 0x0000000800407947 */ /* 0x000fea0003800000 */
.L_x_32:
[C---:B------:R-:W-:Y:S01]  /*42e0*/  ISETP.GE.AND P3, PT, R26.reuse, 0x1, PT ;  /* 0x000000011a00780c */ /* 0x040fe20003f66270 */
[-C--:B--2---:R-:W-:Y:S01]  /*42f0*/  FMUL R79, R79, R3.reuse ;  /* 0x000000034f4f7220 */ /* 0x084fe20000400000 */
[----:B------:R-:W-:Y:S01]  /*4300*/  ISETP.GE.AND P0, PT, R26, 0x2, PT ;  /* 0x000000021a00780c */ /* 0x000fe20003f06270 */
[-C--:B------:R-:W-:Y:S01]  /*4310*/  FMUL R78, R78, R3.reuse ;  /* 0x000000034e4e7220 */ /* 0x080fe20000400000 */
[----:B------:R-:W-:Y:S01]  /*4320*/  ISETP.LT.OR P1, PT, R25, 0x1, !P3 ;  /* 0x000000011900780c */ /* 0x000fe20005f21670 */
[-C--:B------:R-:W-:Y:S01]  /*4330*/  FMUL R77, R77, R3.reuse ;  /* 0x000000034d4d7220 */ /* 0x080fe20000400000 */
[C---:B------:R-:W-:Y:S01]  /*4340*/  ISETP.LT.OR P2, PT, R25.reuse, 0x1, !P0 ;  /* 0x000000011900780c */ /* 0x040fe20004741670 */
[-C--:B------:R-:W-:Y:S01]  /*4350*/  FMUL R76, R76, R3.reuse ;  /* 0x000000034c4c7220 */ /* 0x080fe20000400000 */
[----:B------:R-:W-:Y:S01]  /*4360*/  ISETP.LT.OR P3, PT, R25, 0x9, !P3 ;  /* 0x000000091900780c */ /* 0x000fe20005f61670 */
[----:B------:R-:W-:Y:S01]  /*4370*/  FMUL R75, R75, R3 ;  /* 0x000000034b4b7220 */ /* 0x000fe20000400000 */
[----:B------:R-:W-:Y:S01]  /*4380*/  F2FP.SATFINITE.E5M2.F32.PACK_AB_MERGE_C R79, RZ, R79, RZ ;  /* 0x0000004fff4f723e */ /* 0x000fe200048060ff */
[-C--:B------:R-:W-:Y:S01]  /*4390*/  FMUL R74, R74, R3.reuse ;  /* 0x000000034a4a7220 */ /* 0x080fe20000400000 */
[----:B------:R-:W-:Y:S01]  /*43a0*/  F2FP.SATFINITE.E5M2.F32.PACK_AB_MERGE_C R13, RZ, R78, RZ ;  /* 0x0000004eff0d723e */ /* 0x000fe200048060ff */
[----:B------:R-:W-:Y:S01]  /*43b0*/  FMUL R73, R73, R3 ;  /* 0x0000000349497220 */ /* 0x000fe20000400000 */
[----:B------:R-:W-:Y:S01]  /*43c0*/  F2FP.SATFINITE.E5M2.F32.PACK_AB_MERGE_C R77, RZ, R77, RZ ;  /* 0x0000004dff4d723e */ /* 0x000fe200048060ff */
[-C--:B------:R-:W-:Y:S01]  /*43d0*/  FMUL R72, R72, R3.reuse ;  /* 0x0000000348487220 */ /* 0x080fe20000400000 */
[----:B------:R-:W-:Y:S01]  /*43e0*/  ISETP.LT.OR P0, PT, R25, 0x9, !P0 ;  /* 0x000000091900780c */ /* 0x000fe20004701670 */
[----:B------:R-:W-:Y:S01]  /*43f0*/  @!P1 STG.E.U8 desc[UR16][R8.64], R79 ;  /* 0x0000004f08009986 */ /* 0x000fe2000c101110 */
[C---:B------:R-:W-:Y:S01]  /*4400*/  ISETP.GE.AND P1, PT, R26.reuse, 0x9, PT ;  /* 0x000000091a00780c */ /* 0x040fe20003f26270 */
[----:B------:R-:W-:Y:S01]  /*4410*/  FMUL R71, R71, R3 ;  /* 0x0000000347477220 */ /* 0x000fe20000400000 */
[----:B------:R-:W-:Y:S01]  /*4420*/  F2FP.SATFINITE.E5M2.F32.PACK_AB_MERGE_C R75, RZ, R75, RZ ;  /* 0x0000004bff4b723e */ /* 0x000fe200048060ff */
[----:B------:R0:W-:Y:S01]  /*4430*/  @!P2 STG.E.U8 desc[UR16][R8.64+0x1], R13 ;  /* 0x0000010d0800a986 */ /* 0x0001e2000c101110 */
[----:B------:R-:W-:Y:S01]  /*4440*/  ISETP.GE.AND P2, PT, R26, 0xa, PT ;  /* 0x0000000a1a00780c */ /* 0x000fe20003f46270 */
[-C--:B------:R-:W-:Y:S01]  /*4450*/  FMUL R70, R70, R3.reuse ;  /* 0x0000000346467220 */ /* 0x080fe20000400000 */
[----:B------:R-:W-:Y:S01]  /*4460*/  F2FP.SATFINITE.E5M2.F32.PACK_AB_MERGE_C R17, RZ, R74, RZ ;  /* 0x0000004aff11723e */ /* 0x000fe200048060ff */
[----:B------:R-:W-:Y:S01]  /*4470*/  @!P3 STG.E.U8 desc[UR16][R6.64], R77 ;  /* 0x0000004d0600b986 */ /* 0x000fe2000c101110 */
[C---:B------:R-:W-:Y:S01]  /*4480*/  ISETP.LT.OR P3, PT, R25.reuse, 0x1, !P1 ;  /* 0x000000011900780c */ /* 0x040fe20004f61670 */
[-C--:B------:R-:W-:Y:S01]  /*4490*/  FMUL R68, R68, R3.reuse ;  /* 0x0000000344447220 */ /* 0x080fe20000400000 */
[----:B------:R-:W-:Y:S01]  /*44a0*/  ISETP.LT.OR P5, PT, R25, 0x1, !P2 ;  /* 0x000000011900780c */ /* 0x000fe200057a1670 */
[-C--:B------:R-:W-:Y:S01]  /*44b0*/  FMUL R67, R67, R3.reuse ;  /* 0x0000000343437220 */ /* 0x080fe20000400000 */
[----:B------:R-:W-:Y:S01]  /*44c0*/  ISETP.LT.OR P1, PT, R25, 0x9, !P1 ;  /* 0x000000091900780c */ /* 0x000fe20004f21670 */
[----:B------:R-:W-:Y:S01]  /*44d0*/  FMUL R65, R65, R3 ;  /* 0x0000000341417220 */ /* 0x000fe20000400000 */
[----:B------:R-:W-:Y:S01]  /*44e0*/  F2FP.SATFINITE.E5M2.F32.PACK_AB_MERGE_C R73, RZ, R73, RZ ;  /* 0x00000049ff49723e */ /* 0x000fe200048060ff */
[-C--:B------:R-:W-:Y:S01]  /*44f0*/  FMUL R66, R66, R3.reuse ;  /* 0x0000000342427220 */ /* 0x080fe20000400000 */
[----:B0-----:R-:W-:Y:S01]  /*4500*/  F2FP.SATFINITE.E5M2.F32.PACK_AB_MERGE_C R13, RZ, R76, RZ ;  /* 0x0000004cff0d723e */ /* 0x001fe200048060ff */
[-C--:B------:R-:W-:Y:S01]  /*4510*/  FMUL R64, R64, R3.reuse ;  /* 0x0000000340407220 */ /* 0x080fe20000400000 */
[----:B------:R-:W-:Y:S01]  /*4520*/  ISETP.LT.OR P2, PT, R25, 0x9, !P2 ;  /* 0x000000091900780c */ /* 0x000fe20005741670 */
[-C--:B------:R-:W-:Y:S01]  /*4530*/  FMUL R63, R63, R3.reuse ;  /* 0x000000033f3f7220 */ /* 0x080fe20000400000 */
[----:B------:R-:W-:Y:S01]  /*4540*/  F2FP.SATFINITE.E5M2.F32.PACK_AB_MERGE_C R27, RZ, R72, RZ ;  /* 0x00000048ff1b723e */ /* 0x000fe200048060ff */
[----:B------:R0:W-:Y:S01]  /*4550*/  @!P0 STG.E.U8 desc[UR16][R6.64+0x1], R13 ;  /* 0x0000010d06008986 */ /* 0x0001e2000c101110 */
[C---:B------:R-:W-:Y:S01]  /*4560*/  ISETP.GE.AND P0, PT, R26.reuse, 0x11, PT ;  /* 0x000000111a00780c */ /* 0x040fe20003f06270 */
[----:B------:R-:W-:Y:S01]  /*4570*/  FMUL R61, R61, R3 ;  /* 0x000000033d3d7220 */ /* 0x000fe20000400000 */
[----:B------:R-:W-:Y:S01]  /*4580*/  F2FP.SATFINITE.E5M2.F32.PACK_AB_MERGE_C R71, RZ, R71, RZ ;  /* 0x00000047ff47723e */ /* 0x000fe200048060ff */
[----:B------:R-:W-:Y:S01]  /*4590*/  @!P3 STG.E.U8 desc[UR16][R8.64+0x8], R75 ;  /* 0x0000084b0800b986 */ /* 0x000fe2000c101110 */
[----:B------:R-:W-:Y:S01]  /*45a0*/  ISETP.GE.AND P3, PT, R26, 0x12, PT ;  /* 0x000000121a00780c */ /* 0x000fe20003f66270 */
[----:B------:R-:W-:Y:S01]  /*45b0*/  FMUL R62, R62, R3 ;  /* 0x000000033e3e7220 */ /* 0x000fe20000400000 */
[----:B------:R-:W-:Y:S01]  /*45c0*/  F2FP.SATFINITE.E5M2.F32.PACK_AB_MERGE_C R67, RZ, R67, RZ ;  /* 0x00000043ff43723e */ /* 0x000fe200048060ff */
[----:B------:R1:W-:Y:S01]  /*45d0*/  @!P5 STG.E.U8 desc[UR16][R8.64+0x9], R17 ;  /* 0x000009110800d986 */ /* 0x0003e2000c101110 */
[----:B------:R-:W-:Y:S01]  /*45e0*/  ISETP.LT.OR P5, PT, R25, 0x1, !P3 ;  /* 0x000000011900780c */ /* 0x000fe20005fa1670 */
[-C--:B------:R-:W-:Y:S01]  /*45f0*/  FMUL R59, R59, R3.reuse ;  /* 0x000000033b3b7220 */ /* 0x080fe20000400000 */
[C---:B------:R-:W-:Y:S01]  /*4600*/  ISETP.LT.OR P3, PT, R25.reuse, 0x9, !P3 ;  /* 0x000000091900780c */ /* 0x040fe20005f61670 */
[----:B------:R-:W-:Y:S01]  /*4610*/  @!P1 STG.E.U8 desc[UR16][R6.64+0x8], R73 ;  /* 0x0000084906009986 */ /* 0x000fe2000c101110 */
[----:B------:R-:W-:Y:S01]  /*4620*/  ISETP.LT.OR P1, PT, R25, 0x1, !P0 ;  /* 0x000000011900780c */ /* 0x000fe20004721670 */
[-C--:B------:R-:W-:Y:S01]  /*4630*/  FMUL R60, R60, R3.reuse ;  /* 0x000000033c3c7220 */ /* 0x080fe20000400000 */
[----:B0-----:R-:W-:Y:S01]  /*4640*/  F2FP.SATFINITE.E5M2.F32.PACK_AB_MERGE_C R13, RZ, R70, RZ ;  /* 0x00000046ff0d723e */ /* 0x001fe200048060ff */
[----:B------:R-:W-:Y:S01]  /*4650*/  @!P2 STG.E.U8 desc[UR16][R6.64+0x9], R27 ;  /* 0x0000091b0600a986 */ /* 0x000fe2000c101110 */
[----:B------:R-:W-:Y:S01]  /*4660*/  ISETP.GE.AND P2, PT, R26, 0x19, PT ;  /* 0x000000191a00780c */ /* 0x000fe20003f46270 */
[-C--:B------:R-:W-:Y:S01]  /*4670*/  FMUL R57, R57, R3.reuse ;  /* 0x0000000339397220 */ /* 0x080fe20000400000 */
[C---:B------:R-:W-:Y:S01]  /*4680*/  ISETP.LT.OR P0, PT, R25.reuse, 0x9, !P0 ;  /* 0x000000091900780c */ /* 0x040fe20004701670 */
[-C--:B------:R-:W-:Y:S01]  /*4690*/  FMUL R58, R58, R3.reuse ;  /* 0x000000033a3a7220 */ /* 0x080fe20000400000 */
[----:B------:R-:W-:Y:S01]  /*46a0*/  ISETP.LT.OR P6, PT, R25, 0x1, !P2 ;  /* 0x000000011900780c */ /* 0x000fe200057c1670 */
[----:B------:R0:W-:Y:S01]  /*46b0*/  @!P5 STG.E.U8 desc[UR16][R8.64+0x11], R13 ;  /* 0x0000110d0800d986 */ /* 0x0001e2000c101110 */
[----:B-1----:R-:W-:Y:S01]  /*46c0*/  F2FP.SATFINITE.E5M2.F32.PACK_AB_MERGE_C R17, RZ, R68, RZ ;  /* 0x00000044ff11723e */ /* 0x002fe200048060ff */
[----:B------:R-:W-:Y:S01]  /*46d0*/  FMUL R56, R56, R3 ;  /* 0x0000000338387220 */ /* 0x000fe20000400000 */
[----:B------:R-:W-:Y:S01]  /*46e0*/  F2FP.SATFINITE.E5M2.F32.PACK_AB_MERGE_C R65, RZ, R65, RZ ;  /* 0x00000041ff41723e */ /* 0x000fe200048060ff */
[----:B------:R-:W-:Y:S01]  /*46f0*/  @!P1 STG.E.U8 desc[UR16][R8.64+0x10], R71 ;  /* 0x0000104708009986 */ /* 0x000fe2000c101110 */
[----:B------:R-:W-:Y:S01]  /*4700*/  ISETP.GE.AND P1, PT, R26, 0x1a, PT ;  /* 0x0000001a1a00780c */ /* 0x000fe20003f26270 */
[-C--:B------:R-:W-:Y:S01]  /*4710*/  FMUL R23, R23, R3.reuse ;  /* 0x0000000317177220 */ /* 0x080fe20000400000 */
[C---:B------:R-:W-:Y:S01]  /*4720*/  ISETP.LT.OR P2, PT, R25.reuse, 0x9, !P2 ;  /* 0x000000091900780c */ /* 0x040fe20005741670 */
[----:B------:R1:W-:Y:S01]  /*4730*/  @!P3 STG.E.U8 desc[UR16][R6.64+0x11], R17 ;  /* 0x000011110600b986 */ /* 0x0003e2000c101110 */
[----:B------:R-:W-:Y:S01]  /*4740*/  ISETP.LT.OR P5, PT, R25, 0x1, !P1 ;  /* 0x000000011900780c */ /* 0x000fe20004fa1670 */
[-C--:B------:R-:W-:Y:S01]  /*4750*/  FMUL R21, R21, R3.reuse ;  /* 0x0000000315157220 */ /* 0x080fe20000400000 */
[----:B------:R-:W-:Y:S01]  /*4760*/  ISETP.LT.OR P3, PT, R25, 0x9, !P1 ;  /* 0x000000091900780c */ /* 0x000fe20004f61670 */
[----:B------:R-:W-:Y:S01]  /*4770*/  @!P0 STG.E.U8 desc[UR16][R6.64+0x10], R67 ;  /* 0x0000104306008986 */ /* 0x000fe2000c101110 */
[----:B0-----:R-:W-:Y:S01]  /*4780*/  F2FP.SATFINITE.E5M2.F32.PACK_AB_MERGE_C R13, RZ, R66, RZ ;  /* 0x00000042ff0d723e */ /* 0x001fe200048060ff */
[-C--:B------:R-:W-:Y:S01]  /*4790*/  FMUL R22, R22, R3.reuse ;  /* 0x0000000316167220 */ /* 0x080fe20000400000 */
[C---:B------:R-:W-:Y:S01]  /*47a0*/  ISETP.GE.AND P0, PT, R26.reuse, 0x21, PT ;  /* 0x000000211a00780c */ /* 0x040fe20003f06270 */
[----:B------:R-:W-:Y:S01]  /*47b0*/  @!P6 STG.E.U8 desc[UR16][R8.64+0x18], R65 ;  /* 0x000018410800e986 */ /* 0x000fe2000c101110 */
[----:B------:R-:W-:Y:S01]  /*47c0*/  ISETP.GE.AND P1, PT, R26, 0x22, PT ;  /* 0x000000221a00780c */ /* 0x000fe20003f26270 */
[-C--:B------:R-:W-:Y:S01]  /*47d0*/  FMUL R19, R19, R3.reuse ;  /* 0x0000000313137220 */ /* 0x080fe20000400000 */
[C---:B------:R-:W-:Y:S01]  /*47e0*/  ISETP.LT.OR P6, PT, R25.reuse, 0x1, !P0 ;  /* 0x000000011900780c */ /* 0x040fe200047c1670 */
[-C--:B------:R-:W-:Y:S01]  /*47f0*/  FMUL R20, R20, R3.reuse ;  /* 0x0000000314147220 */ /* 0x080fe20000400000 */
[----:B-1----:R-:W-:Y:S01]  /*4800*/  F2FP.SATFINITE.E5M2.F32.PACK_AB_MERGE_C R17, RZ, R64, RZ ;  /* 0x00000040ff11723e */ /* 0x002fe200048060ff */
[----:B------:R0:W-:Y:S01]  /*4810*/  @!P5 STG.E.U8 desc[UR16][R8.64+0x19], R13 ;  /* 0x0000190d0800d986 */ /* 0x0001e2000c101110 */
[----:B------:R-:W-:Y:S01]  /*4820*/  ISETP.LT.OR P5, PT, R25, 0x1, !P1 ;  /* 0x000000011900780c */ /* 0x000fe20004fa1670 */
[----:B------:R-:W-:Y:S01]  /*4830*/  FMUL R15, R15, R3 ;  /* 0x000000030f0f7220 */ /* 0x000fe20000400000 */
[----:B------:R-:W-:Y:S01]  /*4840*/  F2FP.SATFINITE.E5M2.F32.PACK_AB_MERGE_C R63, RZ, R63, RZ ;  /* 0x0000003fff3f723e */ /* 0x000fe200048060ff */
[----:B------:R1:W-:Y:S01]  /*4850*/  @!P3 STG.E.U8 desc[UR16][R6.64+0x19], R17 ;  /* 0x000019110600b986 */ /* 0x0003e2000c101110 */
[----:B------:R-:W-:Y:S01]  /*4860*/  F2FP.SATFINITE.E5M2.F32.PACK_AB_MERGE_C R61, RZ, R61, RZ ;  /* 0x0000003dff3d723e */ /* 0x000fe200048060ff */
[-C--:B------:R-:W-:Y:S01]  /*4870*/  FMUL R18, R18, R3.reuse ;  /* 0x0000000312127220 */ /* 0x080fe20000400000 */
[----:B------:R-:W-:Y:S01]  /*4880*/  F2FP.SATFINITE.E5M2.F32.PACK_AB_MERGE_C R27, RZ, R62, RZ ;  /* 0x0000003eff1b723e */ /* 0x000fe200048060ff */
[----:B------:R-:W-:Y:S01]  /*4890*/  @!P2 STG.E.U8 desc[UR16][R6.64+0x18], R63 ;  /* 0x0000183f0600a986 */ /* 0x000fe2000c101110 */
[----:B------:R-:W-:Y:S01]  /*48a0*/  ISETP.LT.OR P3, PT, R25, 0x9, !P1 ;  /* 0x000000091900780c */ /* 0x000fe20004f61670 */
[-C--:B------:R-:W-:Y:S01]  /*48b0*/  FMUL R11, R11, R3.reuse ;  /* 0x000000030b0b7220 */ /* 0x080fe20000400000 */
[----:B------:R-:W-:Y:S01]  /*48c0*/  ISETP.GE.AND P2, PT, R26, 0x29, PT ;  /* 0x000000291a00780c */ /* 0x000fe20003f46270 */
[----:B------:R-:W-:Y:S01]  /*48d0*/  @!P6 STG.E.U8 desc[UR16][R8.64+0x20], R61 ;  /* 0x0000203d0800e986 */ /* 0x000fe2000c101110 */
[C---:B------:R-:W-:Y:S01]  /*48e0*/  ISETP.LT.OR P0, PT, R25.reuse, 0x9, !P0 ;  /* 0x000000091900780c */ /* 0x040fe20004701670 */
[----:B------:R-:W-:Y:S01]  /*48f0*/  FMUL R14, R14, R3 ;  /* 0x000000030e0e7220 */ /* 0x000fe20000400000 */
[----:B------:R-:W-:Y:S01]  /*4900*/  ISETP.GE.AND P1, PT, R26, 0x2a, PT ;  /* 0x0000002a1a00780c */ /* 0x000fe20003f26270 */
[----:B------:R-:W-:Y:S01]  /*4910*/  @!P5 STG.E.U8 desc[UR16][R8.64+0x21], R27 ;  /* 0x0000211b0800d986 */ /* 0x000fe2000c101110 */
[----:B------:R-:W-:-:S02]  /*4920*/  ISETP.LT.OR P6, PT, R25, 0x1, !P2 ;  /* 0x000000011900780c */ /* 0x000fc400057c1670 */
[C---:B------:R-:W-:Y:S02]  /*4930*/  ISETP.LT.OR P5, PT, R25.reuse, 0x1, !P1 ;  /* 0x000000011900780c */ /* 0x040fe40004fa1670 */
[----:B------:R-:W-:Y:S02]  /*4940*/  F2FP.SATFINITE.E5M2.F32.PACK_AB_MERGE_C R59, RZ, R59, RZ ;  /* 0x0000003bff3b723e */ /* 0x000fe400048060ff */
[----:B0-----:R-:W-:Y:S02]  /*4950*/  F2FP.SATFINITE.E5M2.F32.PACK_AB_MERGE_C R13, RZ, R60, RZ ;  /* 0x0000003cff0d723e */ /* 0x001fe400048060ff */
[----:B------:R-:W-:Y:S01]  /*4960*/  F2FP.SATFINITE.E5M2.F32.PACK_AB_MERGE_C R57, RZ, R57, RZ ;  /* 0x00000039ff39723e */ /* 0x000fe200048060ff */
[----:B------:R-:W-:Y:S01]  /*4970*/  @!P0 STG.E.U8 desc[UR16][R6.64+0x20], R59 ;  /* 0x0000203b06008986 */ /* 0x000fe2000c101110 */
[----:B-1----:R-:W-:Y:S02]  /*4980*/  F2FP.SATFINITE.E5M2.F32.PACK_AB_MERGE_C R17, RZ, R58, RZ ;  /* 0x0000003aff11723e */ /* 0x002fe400048060ff */
[C---:B------:R-:W-:Y:S01]  /*4990*/  ISETP.LT.OR P1, PT, R25.reuse, 0x9, !P1 ;  /* 0x000000091900780c */ /* 0x040fe20004f21670 */
[----:B------:R0:W-:Y:S01]  /*49a0*/  @!P3 STG.E.U8 desc[UR16][R6.64+0x21], R13 ;  /* 0x0000210d0600b986 */ /* 0x0001e2000c101110 */
[----:B------:R-:W-:-:S02]  /*49b0*/  ISETP.LT.OR P2, PT, R25, 0x9, !P2 ;  /* 0x000000091900780c */ /* 0x000fc40005741670 */
[C---:B------:R-:W-:Y:S01]  /*49c0*/  ISETP.GE.AND P3, PT, R26.reuse, 0x31, PT ;  /* 0x000000311a00780c */ /* 0x040fe20003f66270 */
[----:B------:R-:W-:Y:S01]  /*49d0*/  @!P6 STG.E.U8 desc[UR16][R8.64+0x28], R57 ;  /* 0x000028390800e986 */ /* 0x000fe2000c101110 */
[----:B------:R-:W-:Y:S02]  /*49e0*/  ISETP.GE.AND P0, PT, R26, 0x32, PT ;  /* 0x000000321a00780c */ /* 0x000fe40003f06270 */
[----:B------:R-:W-:Y:S01]  /*49f0*/  F2FP.SATFINITE.E5M2.F32.PACK_AB_MERGE_C R23, RZ, R23, RZ ;  /* 0x00000017ff17723e */ /* 0x000fe200048060ff */
[----:B------:R1:W-:Y:S01]  /*4a00*/  @!P5 STG.E.U8 desc[UR16][R8.64+0x29], R17 ;  /* 0x000029110800d986 */ /* 0x0003e2000c101110 */
[C---:B------:R-:W-:Y:S02]  /*4a10*/  ISETP.LT.OR P5, PT, R25.reuse, 0x1, !P3 ;  /* 0x000000011900780c */ /* 0x040fe40005fa1670 */
[----:B------:R-:W-:Y:S02]  /*4a20*/  ISETP.LT.OR P6, PT, R25, 0x1, !P0 ;  /* 0x000000011900780c */ /* 0x000fe400047c1670 */
[----:B0-----:R-:W-:Y:S01]  /*4a30*/  F2FP.SATFINITE.E5M2.F32.PACK_AB_MERGE_C R13, RZ, R56, RZ ;  /* 0x00000038ff0d723e */ /* 0x001fe200048060ff */
[----:B------:R-:W-:Y:S01]  /*4a40*/  @!P2 STG.E.U8 desc[UR16][R6.64+0x28], R23 ;  /* 0x000028170600a986 */ /* 0x000fe2000c101110 */
[----:B------:R-:W-:-:S02]  /*4a50*/  F2FP.SATFINITE.E5M2.F32.PACK_AB_MERGE_C R21, RZ, R21, RZ ;  /* 0x00000015ff15723e */ /* 0x000fc400048060ff */
[C---:B------:R-:W-:Y:S01]  /*4a60*/  ISETP.GE.AND P2, PT, R26.reuse, 0x3a, PT ;  /* 0x0000003a1a00780c */ /* 0x040fe20003f46270 */
[----:B------:R0:W-:Y:S01]  /*4a70*/  @!P1 STG.E.U8 desc[UR16][R6.64+0x29], R13 ;  /* 0x0000290d06009986 */ /* 0x0001e2000c101110 */
[C---:B------:R-:W-:Y:S02]  /*4a80*/  ISETP.LT.OR P1, PT, R25.reuse, 0x9, !P3 ;  /* 0x000000091900780c */ /* 0x040fe40005f21670 */
[----:B-1----:R-:W-:Y:S01]  /*4a90*/  F2FP.SATFINITE.E5M2.F32.PACK_AB_MERGE_C R17, RZ, R22, RZ ;  /* 0x00000016ff11723e */ /* 0x002fe200048060ff */
[----:B------:R-:W-:Y:S01]  /*4aa0*/  @!P5 STG.E.U8 desc[UR16][R8.64+0x30], R21 ;  /* 0x000030150800d986 */ /* 0x000fe2000c101110 */
[----:B------:R-:W-:Y:S02]  /*4ab0*/  ISETP.GE.AND P3, PT, R26, 0x39, PT ;  /* 0x000000391a00780c */ /* 0x000fe40003f66270 */
[C---:B------:R-:W-:Y:S01]  /*4ac0*/  ISETP.LT.OR P0, PT, R25.reuse, 0x9, !P0 ;  /* 0x000000091900780c */ /* 0x040fe20004701670 */
[----:B------:R1:W-:Y:S01]  /*4ad0*/  @!P6 STG.E.U8 desc[UR16][R8.64+0x31], R17 ;  /* 0x000031110800e986 */ /* 0x0003e2000c101110 */
[----:B------:R-:W-:-:S02]  /*4ae0*/  ISETP.LT.OR P5, PT, R25, 0x1, !P3 ;  /* 0x000000011900780c */ /* 0x000fc40005fa1670 */
[C---:B------:R-:W-:Y:S02]  /*4af0*/  ISETP.LT.OR P6, PT, R25.reuse, 0x1, !P2 ;  /* 0x000000011900780c */ /* 0x040fe400057c1670 */
[C---:B------:R-:W-:Y:S02]  /*4b00*/  ISETP.LT.OR P3, PT, R25.reuse, 0x9, !P3 ;  /* 0x000000091900780c */ /* 0x040fe40005f61670 */
[----:B------:R-:W-:Y:S02]  /*4b10*/  ISETP.LT.OR P2, PT, R25, 0x9, !P2 ;  /* 0x000000091900780c */ /* 0x000fe40005741670 */
[----:B------:R-:W-:Y:S02]  /*4b20*/  F2FP.SATFINITE.E5M2.F32.PACK_AB_MERGE_C R19, RZ, R19, RZ ;  /* 0x00000013ff13723e */ /* 0x000fe400048060ff */
[----:B0-----:R-:W-:Y:S02]  /*4b30*/  F2FP.SATFINITE.E5M2.F32.PACK_AB_MERGE_C R13, RZ, R20, RZ ;  /* 0x00000014ff0d723e */ /* 0x001fe400048060ff */
[----:B------:R-:W-:Y:S01]  /*4b40*/  F2FP.SATFINITE.E5M2.F32.PACK_AB_MERGE_C R15, RZ, R15, RZ ;  /* 0x0000000fff0f723e */ /* 0x000fe200048060ff */
[----:B------:R0:W-:Y:S01]  /*4b50*/  @!P1 STG.E.U8 desc[UR16][R6.64+0x30], R19 ;  /* 0x0000301306009986 */ /* 0x0001e2000c101110 */
[----:B-1----:R-:W-:-:S02]  /*4b60*/  F2FP.SATFINITE.E5M2.F32.PACK_AB_MERGE_C R17, RZ, R18, RZ ;  /* 0x00000012ff11723e */ /* 0x002fc400048060ff */
[----:B------:R-:W-:Y:S01]  /*4b70*/  F2FP.SATFINITE.E5M2.F32.PACK_AB_MERGE_C R11, RZ, R11, RZ ;  /* 0x0000000bff0b723e */ /* 0x000fe200048060ff */
[----:B------:R0:W-:Y:S01]  /*4b80*/  @!P0 STG.E.U8 desc[UR16][R6.64+0x31], R13 ;  /* 0x0000310d06008986 */ /* 0x0001e2000c101110 */
[----:B------:R-:W-:-:S03]  /*4b90*/  F2FP.SATFINITE.E5M2.F32.PACK_AB_MERGE_C R21, RZ, R14, RZ ;  /* 0x0000000eff15723e */ /* 0x000fc600048060ff */
[----:B------:R0:W-:Y:S04]  /*4ba0*/  @!P5 STG.E.U8 desc[UR16][R8.64+0x38], R15 ;  /* 0x0000380f0800d986 */ /* 0x0001e8000c101110 */
[----:B------:R0:W-:Y:S04]  /*4bb0*/  @!P6 STG.E.U8 desc[UR16][R8.64+0x39], R17 ;  /* 0x000039110800e986 */ /* 0x0001e8000c101110 */
[----:B------:R0:W-:Y:S04]  /*4bc0*/  @!P3 STG.E.U8 desc[UR16][R6.64+0x38], R11 ;  /* 0x0000380b0600b986 */ /* 0x0001e8000c101110 */
[----:B------:R0:W-:Y:S02]  /*4bd0*/  @!P2 STG.E.U8 desc[UR16][R6.64+0x39], R21 ;  /* 0x000039150600a986 */ /* 0x0001e4000c101110 */
.L_x_97:
[----:B------:R-:W-:Y:S05]  /*4be0*/  BSYNC B0 ;  /* 0x0000000000007941 */ /* 0x000fea0003800000 */
.L_x_31:
[----:B------:R-:W-:Y:S01]  /*4bf0*/  ULDC UR6, c[0x0][0xc] ;  /* 0x0000030000067ab9 */ /* 0x000fe20000000800 */
[----:B------:R-:W-:Y:S01]  /*4c00*/  ULDC UR7, c[0x0][0x10] ;  /* 0x0000040000077ab9 */ /* 0x000fe20000000800 */
[----:B0-----:R-:W0:Y:S01]  /*4c10*/  LDC R9, c[0x0][0x14] ;  /* 0x00000500ff097b82 */ /* 0x001e220000000800 */
[----:B------:R-:W-:Y:S01]  /*4c20*/  UIMAD.WIDE.U32 UR6, UR6, UR7, URZ ;  /* 0x00000007060672a5 */ /* 0x000fe2000f8e003f */
[----:B------:R-:W-:Y:S02]  /*4c30*/  IMAD.MOV.U32 R6, RZ, RZ, R0 ;  /* 0x000000ffff067224 */ /* 0x000fe400078e0000 */
[----:B------:R-:W-:Y:S02]  /*4c40*/  IMAD.MOV.U32 R7, RZ, RZ, R5 ;  /* 0x000000ffff077224 */ /* 0x000fe400078e0005 */
[----:B------:R-:W-:Y:S02]  /*4c50*/  IMAD.MOV.U32 R13, RZ, RZ, -0x1 ;  /* 0xffffffffff0d7424 */ /* 0x000fe400078e00ff */
[----:B------:R-:W-:-:S02]  /*4c60*/  IMAD.MOV.U32 R69, RZ, RZ, -0x1 ;  /* 0xffffffffff457424 */ /* 0x000fc400078e00ff */
[----:B0-----:R-:W-:-:S04]  /*4c70*/  IMAD.WIDE.U32 R6, R9, UR6, R6 ;  /* 0x0000000609067c25 */ /* 0x001fc8000f8e0006 */
[----:B------:R-:W-:Y:S01]  /*4c80*/  IMAD R5, R9, UR7, RZ ;  /* 0x0000000709057c24 */ /* 0x000fe2000f8e02ff */
[----:B------:R-:W-:Y:S01]  /*4c90*/  ULDC.64 UR6, c[0x0][0x650] ;  /* 0x0001940000067ab9 */ /* 0x000fe20000000a00 */
[----:B------:R-:W-:Y:S01]  /*4ca0*/  IMAD.MOV.U32 R0, RZ, RZ, R6 ;  /* 0x000000ffff007224 */ /* 0x000fe200078e0006 */
[----:B------:R-:W-:Y:S01]  /*4cb0*/  ISETP.GE.U32.AND P0, PT, R6, UR6, PT ;  /* 0x0000000606007c0c */ /* 0x000fe2000bf06070 */
[----:B------:R-:W-:Y:S01]  /*4cc0*/  IMAD.IADD R5, R7, 0x1, R5 ;  /* 0x0000000107057824 */ /* 0x000fe200078e0205 */
[----:B------:R-:W-:-:S04]  /*4cd0*/  PRMT R7, RZ, 0x7610, R7 ;  /* 0x00007610ff077816 */ /* 0x000fc80000000007 */
[----:B------:R-:W-:-:S13]  /*4ce0*/  ISETP.GE.U32.AND.EX P0, PT, R5, UR7, PT, P0 ;  /* 0x0000000705007c0c */ /* 0x000fda000bf06100 */
[----:B------:R-:W-:Y:S05]  /*4cf0*/  @P0 BRA `(.L_x_98) ;  /* 0x0000000400640947 */ /* 0x000fea0003800000 */
[----:B------:R-:W0:Y:S01]  /*4d00*/  S2R R20, SR_CTAID.X ;  /* 0x0000000000147919 */ /* 0x000e220000002500 */
[----:B------:R-:W0:Y:S01]  /*4d10*/  LDC.64 R14, c[0x0][0x628] ;  /* 0x00018a00ff0e7b82 */ /* 0x000e220000000a00 */
[----:B------:R-:W-:Y:S01]  /*4d20*/  ULDC UR6, c[0x0][0x150] ;  /* 0x0000540000067ab9 */ /* 0x000fe20000000800 */
[----:B------:R-:W-:Y:S01]  /*4d30*/  IMAD.MOV.U32 R12, RZ, RZ, R0 ;  /* 0x000000ffff0c7224 */ /* 0x000fe200078e0000 */
[----:B------:R-:W0:Y:S01]  /*4d40*/  S2R R22, SR_CTAID.Y ;  /* 0x0000000000167919 */ /* 0x000e220000002600 */
[----:B------:R-:W-:-:S04]  /*4d50*/  IMAD.MOV.U32 R13, RZ, RZ, R5 ;  /* 0x000000ffff0d7224 */ /* 0x000fc800078e0005 */
[----:B------:R-:W0:Y:S08]  /*4d60*/  LDC R23, c[0x0][0x144] ;  /* 0x00005100ff177b82 */ /* 0x000e300000000800 */
[----:B-1234-:R-:W1:Y:S08]  /*4d70*/  LDC R16, c[0x0][0x630] ;  /* 0x00018c00ff107b82 */ /* 0x01ee700000000800 */
[----:B------:R-:W2:Y:S01]  /*4d80*/  LDC.64 R18, c[0x0][0x620] ;  /* 0x00018800ff127b82 */ /* 0x000ea20000000a00 */
[----:B0-----:R-:W-:-:S04]  /*4d90*/  ISETP.NE.U32.AND P0, PT, R14, RZ, PT ;  /* 0x000000ff0e00720c */ /* 0x001fc80003f05070 */
[----:B------:R-:W-:Y:S02]  /*4da0*/  ISETP.NE.AND.EX P0, PT, R15, RZ, PT, P0 ;  /* 0x000000ff0f00720c */ /* 0x000fe40003f05300 */
[----:B------:R-:W-:-:S05]  /*4db0*/  I2FP.F32.U32 R6, R20 ;  /* 0x0000001400067245 */ /* 0x000fca0000201000 */
[----:B------:R-:W-:-:S04]  /*4dc0*/  FMUL R6, R6, UR6 ;  /* 0x0000000606067c20 */ /* 0x000fc80008400000 */
[----:B------:R0:W3:Y:S02]  /*4dd0*/  F2I.U32.TRUNC.NTZ R21, R6 ;  /* 0x0000000600157305 */ /* 0x0000e4000020f000 */
[----:B-1----:R-:W-:Y:S05]  /*4de0*/  @!P0 BRA `(.L_x_99) ;  /* 0x0000000000288947 */ /* 0x002fea0003800000 */
[----:B------:R-:W1:Y:S02]  /*4df0*/  LDC R7, c[0x0][0x634] ;  /* 0x00018d00ff077b82 */ /* 0x000e640000000800 */
[----:B-1----:R-:W-:-:S05]  /*4e00*/  IADD3 R11, P0, R0, R7, RZ ;  /* 0x00000007000b7210 */ /* 0x002fca0007f1e0ff */
[----:B------:R-:W-:-:S04]  /*4e10*/  IMAD.X R17, RZ, RZ, R5, P0 ;  /* 0x000000ffff117224 */ /* 0x000fc800000e0605 */
[----:B0-----:R-:W-:-:S04]  /*4e20*/  IMAD.WIDE.U32 R6, R17, R14, RZ ;  /* 0x0000000e11067225 */ /* 0x001fc800078e00ff */
[----:B-----5:R-:W-:-:S04]  /*4e30*/  IMAD.WIDE.U32 R8, P0, R11, R15, R6 ;  /* 0x0000000f0b087225 */ /* 0x020fc80007800006 */
[----:B------:R-:W-:-:S04]  /*4e40*/  IMAD.WIDE.U32 R6, R11, R14, RZ ;  /* 0x0000000e0b067225 */ /* 0x000fc800078e00ff */
[----:B------:R-:W-:Y:S01]  /*4e50*/  IMAD.X R13, RZ, RZ, RZ, P0 ;  /* 0x000000ffff0d7224 */ /* 0x000fe200000e06ff */
[----:B------:R-:W-:Y:S01]  /*4e60*/  IADD3 RZ, P0, R7, R8, RZ ;  /* 0x0000000807ff7210 */ /* 0x000fe20007f1e0ff */
[----:B------:R-:W-:-:S04]  /*4e70*/  IMAD.MOV.U32 R12, RZ, RZ, R9 ;  /* 0x000000ffff0c7224 */ /* 0x000fc800078e0009 */
[----:B------:R-:W-:-:S08]  /*4e80*/  IMAD.WIDE.U32.X R12, R17, R15, R12, P0 ;  /* 0x0000000f110c7225 */ /* 0x000fd000000e040c */
.L_x_99:
[-CC-:B------:R-:W-:Y:S01]  /*4e90*/  SHF.R.U64 R69, R12, R16.reuse, R13.reuse ;  /* 0x000000100c457219 */ /* 0x180fe2000000120d */
[----:B------:R-:W1:Y:S01]  /*4ea0*/  LDC.64 R28, c[0x0][0x640] ;  /* 0x00019000ff1c7b82 */ /* 0x000e620000000a00 */
[----:B0-----:R-:W-:Y:S01]  /*4eb0*/  SHF.R.U32.HI R6, RZ, R16, R13 ;  /* 0x00000010ff067219 */ /* 0x001fe2000001160d */
[----:B---3--:R-:W-:Y:S01]  /*4ec0*/  IMAD.MOV R21, RZ, RZ, -R21 ;  /* 0x000000ffff157224 */ /* 0x008fe200078e0a15 */
[----:B------:R-:W-:Y:S01]  /*4ed0*/  IADD3 R9, P0, RZ, -R69, RZ ;  /* 0x80000045ff097210 */ /* 0x000fe20007f1e0ff */
[----:B------:R-:W-:Y:S01]  /*4ee0*/  ULDC UR6, c[0x0][0x154] ;  /* 0x0000550000067ab9 */ /* 0x000fe20000000800 */
[----:B------:R-:W-:Y:S02]  /*4ef0*/  IMAD.MOV.U32 R11, RZ, RZ, 0x1 ;  /* 0x00000001ff0b7424 */ /* 0x000fe400078e00ff */
[----:B------:R-:W-:Y:S01]  /*4f00*/  IMAD R21, R23, R21, R20 ;  /* 0x0000001517157224 */ /* 0x000fe200078e0214 */
[----:B------:R-:W0:Y:S01]  /*4f10*/  LDC R12, c[0x0][0x618] ;  /* 0x00018600ff0c7b82 */ /* 0x000e220000000800 */
[----:B------:R-:W-:-:S02]  /*4f20*/  IMAD.X R7, RZ, RZ, ~R6, P0 ;  /* 0x000000ffff077224 */ /* 0x000fc400000e0e06 */
[----:B------:R-:W-:Y:S02]  /*4f30*/  IMAD.MOV.U32 R6, RZ, RZ, R0 ;  /* 0x000000ffff067224 */ /* 0x000fe400078e0000 */
[-C--:B--2--5:R-:W-:Y:S02]  /*4f40*/  IMAD R8, R7, R18.reuse, RZ ;  /* 0x0000001207087224 */ /* 0x0a4fe400078e02ff */
[----:B------:R-:W-:Y:S01]  /*4f50*/  IMAD.MOV.U32 R7, RZ, RZ, R5 ;  /* 0x000000ffff077224 */ /* 0x000fe200078e0005 */
[----:B------:R-:W2:Y:S01]  /*4f60*/  LDC R24, c[0x0][0x608] ;  /* 0x00018200ff187b82 */ /* 0x000ea20000000800 */
[----:B------:R-:W-:-:S04]  /*4f70*/  IMAD.WIDE.U32 R6, R9, R18, R6 ;  /* 0x0000001209067225 */ /* 0x000fc800078e0006 */
[----:B------:R-:W-:-:S03]  /*4f80*/  IMAD R9, R9, R19, R8 ;  /* 0x0000001309097224 */ /* 0x000fc600078e0208 */
[----:B------:R-:W3:Y:S01]  /*4f90*/  LDC R26, c[0x0][0x658] ;  /* 0x00019600ff1a7b82 */ /* 0x000ee20000000800 */
[----:B------:R-:W-:Y:S01]  /*4fa0*/  I2FP.F32.U32 R8, R22 ;  /* 0x0000001600087245 */ /* 0x000fe20000201000 */
[----:B------:R-:W-:Y:S01]  /*4fb0*/  IMAD.IADD R7, R7, 0x1, R9 ;  /* 0x0000000107077824 */ /* 0x000fe200078e0209 */
[----:B-1----:R-:W-:Y:S01]  /*4fc0*/  ISETP.NE.U32.AND P0, PT, R28, RZ, PT ;  /* 0x000000ff1c00720c */ /* 0x002fe20003f05070 */
[----:B------:R-:W-:Y:S02]  /*4fd0*/  IMAD.MOV.U32 R9, RZ, RZ, -0x1 ;  /* 0xffffffffff097424 */ /* 0x000fe400078e00ff */
[----:B------:R-:W-:Y:S02]  /*4fe0*/  FMUL R8, R8, UR6 ;  /* 0x0000000608087c20 */ /* 0x000fe40008400000 */
[----:B------:R-:W1:Y:S01]  /*4ff0*/  LDC R19, c[0x0][0x148] ;  /* 0x00005200ff137b82 */ /* 0x000e620000000800 */
[----:B0-----:R-:W-:Y:S01]  /*5000*/  SHF.R.U64 R16, R6, R12, R7 ;  /* 0x0000000c06107219 */ /* 0x001fe20000001207 */
[----:B------:R0:W4:Y:S01]  /*5010*/  F2I.U32.TRUNC.NTZ R17, R8 ;  /* 0x0000000800117305 */ /* 0x000122000020f000 */
[----:B------:R-:W-:-:S02]  /*5020*/  ISETP.NE.AND.EX P0, PT, R29, RZ, PT, P0 ;  /* 0x000000ff1d00720c */ /* 0x000fc40003f05300 */
[----:B------:R-:W-:-:S03]  /*5030*/  SHF.R.U32.HI R7, RZ, R12, R7 ;  /* 0x0000000cff077219 */ /* 0x000fc60000011607 */
[----:B------:R-:W0:Y:S01]  /*5040*/  LDC R20, c[0x0][0x600] ;  /* 0x00018000ff147b82 */ /* 0x000e220000000800 */
[-CC-:B--2---:R-:W-:Y:S02]  /*5050*/  SHF.R.U64 R14, R16, R24.reuse, R7.reuse ;  /* 0x00000018100e7219 */ /* 0x184fe40000001207 */
[----:B------:R-:W-:-:S05]  /*5060*/  SHF.R.U32.HI R7, RZ, R24, R7 ;  /* 0x00000018ff077219 */ /* 0x000fca0000011607 */
[----:B------:R-:W2:Y:S01]  /*5070*/  LDC R25, c[0x0][0x648] ;  /* 0x00019200ff197b82 */ /* 0x000ea20000000800 */
[-CC-:B---3--:R-:W-:Y:S02]  /*5080*/  SHF.R.U64 R18, R14, R26.reuse, R7.reuse ;  /* 0x0000001a0e127219 */ /* 0x188fe40000001207 */
[-C--:B------:R-:W-:Y:S02]  /*5090*/  SHF.L.U32 R9, R9, R26.reuse, RZ ;  /* 0x0000001a09097219 */ /* 0x080fe400000006ff */
[-C--:B------:R-:W-:Y:S01]  /*50a0*/  SHF.R.U32.HI R7, RZ, R26.reuse, R7 ;  /* 0x0000001aff077219 */ /* 0x080fe20000011607 */
[----:B------:R-:W-:Y:S01]  /*50b0*/  IMAD.MOV.U32 R6, RZ, RZ, R18 ;  /* 0x000000ffff067224 */ /* 0x000fe200078e0012 */
[----:B------:R-:W-:Y:S01]  /*50c0*/  SHF.L.U32 R24, R11, R26, RZ ;  /* 0x0000001a0b187219 */ /* 0x000fe200000006ff */
[----:B------:R-:W3:Y:S01]  /*50d0*/  LDC R27, c[0x0][0x638] ;  /* 0x00018e00ff1b7b82 */ /* 0x000ee20000000800 */
[----:B------:R-:W-:-:S07]  /*50e0*/  LOP3.LUT R23, RZ, R9, RZ, 0x33, !PT ;  /* 0x00000009ff177212 */ /* 0x000fce00078e33ff */
[----:B------:R-:W0:Y:S01]  /*50f0*/  LDC R30, c[0x0][0x610] ;  /* 0x00018400ff1e7b82 */ /* 0x000e220000000800 */
[----:B----4-:R-:W-:Y:S05]  /*5100*/  @!P0 BRA `(.L_x_100) ;  /* 0x0000000000288947 */ /* 0x010fea0003800000 */
[----:B------:R-:W4:Y:S02]  /*5110*/  LDC R11, c[0x0][0x64c] ;  /* 0x00019300ff0b7b82 */ /* 0x000f240000000800 */
[----:B----4-:R-:W-:-:S05]  /*5120*/  IADD3 R11, P0, R18, R11, RZ ;  /* 0x0000000b120b7210 */ /* 0x010fca0007f1e0ff */
[----:B------:R-:W-:-:S04]  /*5130*/  IMAD.X R15, RZ, RZ, R7, P0 ;  /* 0x000000ffff0f7224 */ /* 0x000fc800000e0607 */
[----:B------:R-:W-:-:S04]  /*5140*/  IMAD.WIDE.U32 R6, R15, R28, RZ ;  /* 0x0000001c0f067225 */ /* 0x000fc800078e00ff */
[----:B0-----:R-:W-:-:S04]  /*5150*/  IMAD.WIDE.U32 R8, P0, R11, R29, R6 ;  /* 0x0000001d0b087225 */ /* 0x001fc80007800006 */
[----:B------:R-:W-:-:S04]  /*5160*/  IMAD.WIDE.U32 R6, R11, R28, RZ ;  /* 0x0000001c0b067225 */ /* 0x000fc800078e00ff */
[----:B------:R-:W-:Y:S01]  /*5170*/  IMAD.X R13, RZ, RZ, RZ, P0 ;  /* 0x000000ffff0d7224 */ /* 0x000fe200000e06ff */
[----:B------:R-:W-:Y:S01]  /*5180*/  IADD3 RZ, P0, R7, R8, RZ ;  /* 0x0000000807ff7210 */ /* 0x000fe20007f1e0ff */
[----:B------:R-:W-:-:S04]  /*5190*/  IMAD.MOV.U32 R12, RZ, RZ, R9 ;  /* 0x000000ffff0c7224 */ /* 0x000fc800078e0009 */
[----:B------:R-:W-:-:S08]  /*51a0*/  IMAD.WIDE.U32.X R6, R15, R29, R12, P0 ;  /* 0x0000001d0f067225 */ /* 0x000fd000000e040c */
.L_x_100:
[----:B--2---:R-:W-:Y:S01]  /*51b0*/  SHF.R.U64 R6, R6, R25, R7 ;  /* 0x0000001906067219 */ /* 0x004fe20000001207 */
[----:B0-----:R-:W-:Y:S01]  /*51c0*/  VIADD R11, R20, 0xffffffff ;  /* 0xffffffff140b7836 */ /* 0x001fe20000000000 */
[----:B------:R-:W-:Y:S01]  /*51d0*/  LOP3.LUT R9, R14, R23, RZ, 0xc0, !PT ;  /* 0x000000170e097212 */ /* 0x000fe200078ec0ff */
[----:B------:R-:W-:Y:S02]  /*51e0*/  IMAD.MOV R17, RZ, RZ, -R17 ;  /* 0x000000ffff117224 */ /* 0x000fe400078e0a11 */
[----:B------:R-:W-:Y:S02]  /*51f0*/  IMAD.MOV R7, RZ, RZ, -R6 ;  /* 0x000000ffff077224 */ /* 0x000fe400078e0a06 */
[----:B------:R-:W-:Y:S01]  /*5200*/  IMAD R24, R24, R6, R9 ;  /* 0x0000000618187224 */ /* 0x000fe200078e0209 */
[----:B------:R-:W-:Y:S01]  /*5210*/  LOP3.LUT R9, R16, R11, RZ, 0xc0, !PT ;  /* 0x0000000b10097212 */ /* 0x000fe200078ec0ff */
[----:B-1----:R-:W-:Y:S02]  /*5220*/  @P4 IMAD R21, R19, R17, R22 ;  /* 0x0000001113154224 */ /* 0x002fe400078e0216 */
[----:B---3--:R-:W-:-:S02]  /*5230*/  IMAD R6, R7, R27, R18 ;  /* 0x0000001b07067224 */ /* 0x008fc400078e0212 */
[----:B------:R-:W-:Y:S02]  /*5240*/  IMAD R24, R24, R30, R21 ;  /* 0x0000001e18187224 */ /* 0x000fe400078e0215 */
[----:B------:R-:W-:Y:S02]  /*5250*/  IMAD R9, R6, R20, R9 ;  /* 0x0000001406097224 */ /* 0x000fe400078e0209 */
[----:B------:R-:W-:-:S03]  /*5260*/  IMAD.MOV.U32 R7, RZ, RZ, 0x1 ;  /* 0x00000001ff077424 */ /* 0x000fc600078e00ff */
[----:B------:R-:W-:Y:S02]  /*5270*/  SEL R13, R9, R24, !P4 ;  /* 0x00000018090d7207 */ /* 0x000fe40006000000 */
[----:B------:R-:W-:-:S07]  /*5280*/  SEL R24, R24, R9, !P4 ;  /* 0x0000000918187207 */ /* 0x000fce0006000000 */
.L_x_98:
[----:B------:R-:W-:Y:S01]  /*5290*/  UIADD3 UR5, UR9, UR5, URZ ;  /* 0x0000000509057290 */ /* 0x000fe2000fffe03f */
[----:B------:R-:W-:Y:S01]  /*52a0*/  LOP3.LUT P0, RZ, R7, 0xff, RZ, 0xc0, !PT ;  /* 0x000000ff07ff7812 */ /* 0x000fe2000780c0ff */
[----:B------:R-:W-:Y:S02]  /*52b0*/  IMAD.MOV.U32 R12, RZ, RZ, R24 ;  /* 0x000000ffff0c7224 */ /* 0x000fe400078e0018 */
[----:B------:R-:W-:Y:S02]  /*52c0*/  USHF.R.U32.HI UR6, URZ, 0x1, UR5 ;  /* 0x000000013f067899 */ /* 0x000fe40008011605 */
[----:B------:R-:W-:Y:S02]  /*52d0*/  UISETP.GT.U32.AND UP1, UPT, UR5, 0x1, UPT ;  /* 0x000000010500788c */ /* 0x000fe4000bf24070 */
[----:B------:R-:W-:Y:S02]  /*52e0*/  ULOP3.LUT UR6, UR6, 0x1, URZ, 0xc0, !UPT ;  /* 0x0000000106067892 */ /* 0x000fe4000f8ec03f */
[----:B------:R-:W-:-:S02]  /*52f0*/  UISETP.LT.U32.AND UP1, UPT, UR9, 0x2, UP1 ;  /* 0x000000020900788c */ /* 0x000fc40008f21070 */
[----:B------:R-:W-:Y:S02]  /*5300*/  UISETP.NE.U32.AND UP0, UPT, UR6, 0x1, UPT ;  /* 0x000000010600788c */ /* 0x000fe4000bf05070 */
[----:B------:R-:W-:Y:S02]  /*5310*/  USEL UR7, URZ, 0x1, !UP1 ;  /* 0x000000013f077887 */ /* 0x000fe4000c800000 */
[----:B------:R-:W-:Y:S02]  /*5320*/  UISETP.GT.U32.AND UP0, UPT, UR9, 0x1, !UP0 ;  /* 0x000000010900788c */ /* 0x000fe4000c704070 */
[----:B------:R-:W-:Y:S02]  /*5330*/  ULOP3.LUT UR5, UR5, 0x1, URZ, 0xc0, !UPT ;  /* 0x0000000105057892 */ /* 0x000fe4000f8ec03f */
[----:B------:R-:W-:-:S04]  /*5340*/  USEL UR6, URZ, 0x1, !UP0 ;  /* 0x000000013f067887 */ /* 0x000fc8000c000000 */
[----:B------:R-:W-:Y:S01]  /*5350*/  ULOP3.LUT UR4, UR6, UR4, UR7, 0x96, !UPT ;  /* 0x0000000406047292 */ /* 0x000fe2000f8e9607 */
[----:B------:R-:W-:Y:S11]  /*5360*/  @P0 BRA `(.L_x_101) ;  /* 0xffffffb800e40947 */ /* 0x000ff6000383ffff */
[----:B------:R-:W-:Y:S05]  /*5370*/  EXIT ;  /* 0x000000000000794d */ /* 0x000fea0003800000 */
.L_x_3:
[----:B0-----:R-:W-:Y:S01]  /*5380*/  ULDC.64 UR4, c[0x0][0x650] ;  /* 0x0001940000047ab9 */ /* 0x001fe20000000a00 */
        /* <DEDUP_REMOVED lines=25> */
.L_x_103:
[-CC-:B------:R-:W-:Y:S01]  /*5520*/  SHF.R.U64 R17, R14, R18.reuse, R15.reuse ;  /* 0x000000120e117219 */ /* 0x180fe2000000120f */
[----:B------:R-:W0:Y:S01]  /*5530*/  LDC R16, c[0x0][0x618] ;  /* 0x00018600ff107b82 */ /* 0x000e220000000800 */
[----:B------:R-:W-:Y:S01]  /*5540*/  SHF.R.U32.HI R7, RZ, R18, R15 ;  /* 0x00000012ff077219 */ /* 0x000fe2000001160f */
[----:B------:R-:W-:Y:S01]  /*5550*/  ULDC UR4, c[0x0][0x150] ;  /* 0x0000540000047ab9 */ /* 0x000fe20000000800 */
[----:B------:R-:W-:Y:S01]  /*5560*/  IADD3 R9, P0, RZ, -R17, RZ ;  /* 0x80000011ff097210 */ /* 0x000fe20007f1e0ff */
[----:B------:R-:W-:Y:S01]  /*5570*/  IMAD.MOV.U32 R10, RZ, RZ, R0 ;  /* 0x000000ffff0a7224 */ /* 0x000fe200078e0000 */
[----:B------:R-:W-:Y:S01]  /*5580*/  I2FP.F32.U32 R12, R6 ;  /* 0x00000006000c7245 */ /* 0x000fe20000201000 */
[----:B------:R-:W-:Y:S02]  /*5590*/  IMAD.MOV.U32 R11, RZ, RZ, R5 ;  /* 0x000000ffff0b7224 */ /* 0x000fe400078e0005 */
[----:B------:R-:W1:Y:S01]  /*55a0*/  LDC.64 R26, c[0x0][0x640] ;  /* 0x00019000ff1a7b82 */ /* 0x000e620000000a00 */
[----:B------:R-:W-:-:S02]  /*55b0*/  IMAD.X R7, RZ, RZ, ~R7, P0 ;  /* 0x000000ffff077224 */ /* 0x000fc400000e0e07 */
[----:B------:R-:W-:Y:S01]  /*55c0*/  FMUL R13, R12, UR4 ;  /* 0x000000040c0d7c20 */ /* 0x000fe20008400000 */
[----:B------:R-:W-:Y:S01]  /*55d0*/  IMAD.WIDE.U32 R10, R9, R20, R10 ;  /* 0x00000014090a7225 */ /* 0x000fe200078e000a */
[----:B------:R-:W-:-:S03]  /*55e0*/  ULDC UR4, c[0x0][0x154] ;  /* 0x0000550000047ab9 */ /* 0x000fc60000000800 */
[----:B------:R-:W-:Y:S01]  /*55f0*/  IMAD R12, R7, R20, RZ ;  /* 0x00000014070c7224 */ /* 0x000fe200078e02ff */
[----:B------:R-:W2:Y:S01]  /*5600*/  LDC R15, c[0x0][0x144] ;  /* 0x00005100ff0f7b82 */ /* 0x000ea20000000800 */
[----:B------:R-:W3:Y:S02]  /*5610*/  F2I.U32.TRUNC.NTZ R13, R13 ;  /* 0x0000000d000d7305 */ /* 0x000ee4000020f000 */
[----:B------:R-:W-:Y:S02]  /*5620*/  IMAD R7, R9, R21, R12 ;  /* 0x0000001509077224 */ /* 0x000fe400078e020c */
[----:B------:R-:W-:Y:S02]  /*5630*/  IMAD.MOV.U32 R12, RZ, RZ, 0x1 ;  /* 0x00000001ff0c7424 */ /* 0x000fe400078e00ff */
[----:B------:R-:W-:Y:S01]  /*5640*/  IMAD.IADD R7, R11, 0x1, R7 ;  /* 0x000000010b077824 */ /* 0x000fe200078e0207 */
[----:B------:R-:W4:Y:S04]  /*5650*/  LDC R18, c[0x0][0x608] ;  /* 0x00018200ff127b82 */ /* 0x000f280000000800 */
[----:B0-----:R-:W-:-:S02]  /*5660*/  SHF.R.U64 R14, R10, R16, R7 ;  /* 0x000000100a0e7219 */ /* 0x001fc40000001207 */
[----:B------:R-:W-:Y:S02]  /*5670*/  I2FP.F32.U32 R10, R8 ;  /* 0x00000008000a7245 */ /* 0x000fe40000201000 */
[----:B------:R-:W0:Y:S01]  /*5680*/  LDC R25, c[0x0][0x658] ;  /* 0x00019600ff197b82 */ /* 0x000e220000000800 */
[----:B-1----:R-:W-:Y:S01]  /*5690*/  ISETP.NE.U32.AND P0, PT, R26, RZ, PT ;  /* 0x000000ff1a00720c */ /* 0x002fe20003f05070 */
[----:B---3--:R-:W-:Y:S01]  /*56a0*/  IMAD.MOV R9, RZ, RZ, -R13 ;  /* 0x000000ffff097224 */ /* 0x008fe200078e0a0d */
[----:B------:R-:W-:Y:S01]  /*56b0*/  SHF.R.U32.HI R7, RZ, R16, R7 ;  /* 0x00000010ff077219 */ /* 0x000fe20000011607 */
[----:B------:R-:W-:Y:S01]  /*56c0*/  FMUL R10, R10, UR4 ;  /* 0x000000040a0a7c20 */ /* 0x000fe20008400000 */
[----:B------:R-:W-:Y:S01]  /*56d0*/  ISETP.NE.AND.EX P0, PT, R27, RZ, PT, P0 ;  /* 0x000000ff1b00720c */ /* 0x000fe20003f05300 */
[----:B------:R-:W-:Y:S02]  /*56e0*/  IMAD.MOV.U32 R16, RZ, RZ, -0x1 ;  /* 0xffffffffff107424 */ /* 0x000fe400078e00ff */
[----:B------:R-:W1:Y:S01]  /*56f0*/  LDC R21, c[0x0][0x148] ;  /* 0x00005200ff157b82 */ /* 0x000e620000000800 */
[----:B--2---:R-:W-:-:S07]  /*5700*/  IMAD R23, R15, R9, R6 ;  /* 0x000000090f177224 */ /* 0x004fce00078e0206 */
[----:B------:R-:W2:Y:S01]  /*5710*/  LDC R20, c[0x0][0x600] ;  /* 0x00018000ff147b82 */ /* 0x000ea20000000800 */
[-CC-:B----4-:R-:W-:Y:S02]  /*5720*/  SHF.R.U64 R19, R14, R18.reuse, R7.reuse ;  /* 0x000000120e137219 */ /* 0x190fe40000001207 */
[----:B------:R-:W-:Y:S02]  /*5730*/  SHF.R.U32.HI R6, RZ, R18, R7 ;  /* 0x00000012ff067219 */ /* 0x000fe40000011607 */
[----:B------:R3:W4:Y:S03]  /*5740*/  F2I.U32.TRUNC.NTZ R18, R10 ;  /* 0x0000000a00127305 */ /* 0x000726000020f000 */
[----:B------:R-:W1:Y:S01]  /*5750*/  LDC R22, c[0x0][0x648] ;  /* 0x00019200ff167b82 */ /* 0x000e620000000800 */
[-C--:B0-----:R-:W-:Y:S02]  /*5760*/  SHF.L.U32 R9, R16, R25.reuse, RZ ;  /* 0x0000001910097219 */ /* 0x081fe400000006ff */
[----:B------:R-:W-:-:S02]  /*5770*/  SHF.R.U64 R16, R19, R25, R6 ;  /* 0x0000001913107219 */ /* 0x000fc40000001206 */
[-C--:B------:R-:W-:Y:S02]  /*5780*/  SHF.R.U32.HI R7, RZ, R25.reuse, R6 ;  /* 0x00000019ff077219 */ /* 0x080fe40000011606 */
[----:B------:R-:W-:Y:S01]  /*5790*/  SHF.L.U32 R25, R12, R25, RZ ;  /* 0x000000190c197219 */ /* 0x000fe200000006ff */
[----:B------:R-:W0:Y:S01]  /*57a0*/  LDC R24, c[0x0][0x638] ;  /* 0x00018e00ff187b82 */ /* 0x000e220000000800 */
[----:B------:R-:W-:Y:S01]  /*57b0*/  LOP3.LUT R28, RZ, R9, RZ, 0x33, !PT ;  /* 0x00000009ff1c7212 */ /* 0x000fe200078e33ff */
[----:B------:R-:W-:-:S06]  /*57c0*/  IMAD.MOV.U32 R6, RZ, RZ, R16 ;  /* 0x000000ffff067224 */ /* 0x000fcc00078e0010 */
[----:B------:R-:W0:Y:S01]  /*57d0*/  LDC R29, c[0x0][0x610] ;  /* 0x00018400ff1d7b82 */ /* 0x000e220000000800 */
[----:B---34-:R-:W-:Y:S05]  /*57e0*/  @!P0 BRA `(.L_x_104) ;  /* 0x0000000000288947 */ /* 0x018fea0003800000 */
        /* <DEDUP_REMOVED lines=10> */
.L_x_104:
[----:B-1----:R-:W-:Y:S01]  /*5890*/  SHF.R.U64 R7, R6, R22, R7 ;  /* 0x0000001606077219 */ /* 0x002fe20000001207 */
[----:B--2---:R-:W-:Y:S01]  /*58a0*/  VIADD R11, R20, 0xffffffff ;  /* 0xffffffff140b7836 */ /* 0x004fe20000000000 */
[----:B------:R-:W-:Y:S01]  /*58b0*/  LOP3.LUT R6, R19, R28, RZ, 0xc0, !PT ;  /* 0x0000001c13067212 */ /* 0x000fe200078ec0ff */
[----:B------:R-:W-:Y:S02]  /*58c0*/  IMAD.MOV R18, RZ, RZ, -R18 ;  /* 0x000000ffff127224 */ /* 0x000fe400078e0a12 */
[----:B------:R-:W-:Y:S02]  /*58d0*/  IMAD.MOV R9, RZ, RZ, -R7 ;  /* 0x000000ffff097224 */ /* 0x000fe400078e0a07 */
[----:B------:R-:W-:Y:S01]  /*58e0*/  IMAD R12, R25, R7, R6 ;  /* 0x00000007190c7224 */ /* 0x000fe200078e0206 */
[----:B------:R-:W-:Y:S01]  /*58f0*/  LOP3.LUT R7, R14, R11, RZ, 0xc0, !PT ;  /* 0x0000000b0e077212 */ /* 0x000fe200078ec0ff */
[----:B------:R-:W-:Y:S02]  /*5900*/  @P4 IMAD R23, R21, R18, R8 ;  /* 0x0000001215174224 */ /* 0x000fe400078e0208 */
[----:B0-----:R-:W-:-:S02]  /*5910*/  IMAD R6, R9, R24, R16 ;  /* 0x0000001809067224 */ /* 0x001fc400078e0210 */
[----:B------:R-:W-:Y:S02]  /*5920*/  IMAD R12, R12, R29, R23 ;  /* 0x0000001d0c0c7224 */ /* 0x000fe400078e0217 */
[----:B------:R-:W-:Y:S02]  /*5930*/  IMAD R7, R6, R20, R7 ;  /* 0x0000001406077224 */ /* 0x000fe400078e0207 */
[----:B------:R-:W-:Y:S02]  /*5940*/  IMAD.MOV.U32 R10, RZ, RZ, 0x1 ;  /* 0x00000001ff0a7424 */ /* 0x000fe400078e00ff */
[----:B------:R-:W-:Y:S01]  /*5950*/  IMAD.MOV.U32 R9, RZ, RZ, R17 ;  /* 0x000000ffff097224 */ /* 0x000fe200078e0011 */
[----:B------:R-:W-:Y:S02]  /*5960*/  SEL R16, R7, R12, !P4 ;  /* 0x0000000c07107207 */ /* 0x000fe40006000000 */
[----:B------:R-:W-:-:S07]  /*5970*/  SEL R12, R12, R7, !P4 ;  /* 0x000000070c0c7207 */ /* 0x000fce0006000000 */
.L_x_102:
[----:B------:R-:W-:-:S08]  /*5980*/  NOP ;  /* 0x0000000000007918 */ /* 0x000fd00000000000 */
[----:B------:R-:W0:-:S00]  /*5990*/  USETMAXREG.DEALLOC.CTAPOOL 0x28 ;  /* 0x00000028000079c8 */ /* 0x000e0000080e0500 */
[----:B0-----:R-:W-:-:S13]  /*59a0*/  ISETP.NE.AND P0, PT, R3, RZ, PT ;  /* 0x000000ff0300720c */ /* 0x001fda0003f05270 */
[----:B------:R-:W-:Y:S05]  /*59b0*/  @P0 EXIT ;  /* 0x000000000000094d */ /* 0x000fea0003800000 */
[----:B------:R-:W-:Y:S01]  /*59c0*/  LOP3.LUT P0, RZ, R10, 0xff, RZ, 0xc0, !PT ;  /* 0x000000ff0aff7812 */ /* 0x000fe2000780c0ff */
[----:B------:R-:W-:Y:S02]  /*59d0*/  IMAD.MOV.U32 R11, RZ, RZ, 0x1 ;  /* 0x00000001ff0b7424 */ /* 0x000fe400078e00ff */
[----:B------:R-:W-:-:S10]  /*59e0*/  IMAD.MOV.U32 R10, RZ, RZ, RZ ;  /* 0x000000ffff0a7224 */ /* 0x000fd400078e00ff */
[----:B------:R-:W-:Y:S05]  /*59f0*/  @!P0 BRA `(.L_x_105) ;  /* 0x0000000c003c8947 */ /* 0x000fea0003800000 */
[----:B------:R-:W0:Y:S01]  /*5a00*/  LDC R3, c[0x0][0x28c] ;  /* 0x0000a300ff037b82 */ /* 0x000e220000000800 */
[----:B------:R-:W-:Y:S01]  /*5a10*/  ULDC UR5, c[0x0][0x600] ;  /* 0x0001800000057ab9 */ /* 0x000fe20000000800 */
[----:B------:R-:W-:Y:S01]  /*5a20*/  ULDC UR4, c[0x0][0xc] ;  /* 0x0000030000047ab9 */ /* 0x000fe20000000800 */
[----:B------:R-:W-:Y:S01]  /*5a30*/  UIADD3 UR16, UR5, -0x1, URZ ;  /* 0xffffffff05107890 */ /* 0x000fe2000fffe03f */
[C---:B------:R-:W-:Y:S01]  /*5a40*/  LOP3.LUT P3, RZ, R2.reuse, 0x7f, RZ, 0xc0, !PT ;  /* 0x0000007f02ff7812 */ /* 0x040fe2000786c0ff */
[----:B------:R-:W-:Y:S01]  /*5a50*/  ULDC UR6, c[0x0][0x658] ;  /* 0x0001960000067ab9 */ /* 0x000fe20000000800 */
[----:B------:R-:W-:Y:S01]  /*5a60*/  ULDC UR5, c[0x0][0x10] ;  /* 0x0000040000057ab9 */ /* 0x000fe20000000800 */
[----:B------:R-:W-:Y:S01]  /*5a70*/  UMOV UR7, 0xffffffff ;  /* 0xffffffff00077882 */ /* 0x000fe20000000000 */
[----:B------:R-:W-:Y:S01]  /*5a80*/  UMOV UR8, 0x1 ;  /* 0x0000000100087882 */ /* 0x000fe20000000000 */
[----:B------:R-:W-:Y:S01]  /*5a90*/  UIMAD.WIDE.U32 UR4, UR4, UR5, URZ ;  /* 0x00000005040472a5 */ /* 0x000fe2000f8e003f */
[----:B------:R-:W-:Y:S01]  /*5aa0*/  LOP3.LUT P0, RZ, R2, 0x1f, RZ, 0xc0, !PT ;  /* 0x0000001f02ff7812 */ /* 0x000fe2000780c0ff */
[----:B------:R-:W-:Y:S01]  /*5ab0*/  USHF.L.U32 UR7, UR7, UR6, URZ ;  /* 0x0000000607077299 */ /* 0x000fe2000800063f */
[----:B------:R-:W-:Y:S01]  /*5ac0*/  BSSY B0, `(.L_x_105) ;  /* 0x00000c2000007945 */ /* 0x000fe20003800000 */
[----:B------:R-:W-:Y:S01]  /*5ad0*/  USHF.L.U32 UR18, UR8, UR6, URZ ;  /* 0x0000000608127299 */ /* 0x000fe2000800063f */
[----:B------:R-:W-:Y:S01]  /*5ae0*/  IMAD.MOV.U32 R14, RZ, RZ, 0x1 ;  /* 0x00000001ff0e7424 */ /* 0x000fe200078e00ff */
[----:B------:R-:W-:Y:S01]  /*5af0*/  LOP3.LUT R17, R4, 0x2, RZ, 0xfc, !PT ;  /* 0x0000000204117812 */ /* 0x000fe200078efcff */
[----:B------:R-:W-:Y:S01]  /*5b00*/  ULDC UR6, c[0x0][0x14] ;  /* 0x0000050000067ab9 */ /* 0x000fe20000000800 */
[----:B------:R-:W-:Y:S01]  /*5b10*/  PLOP3.LUT P0, PT, P0, P3, PT, 0x8a, 0x0 ;  /* 0x000000000000781c */ /* 0x000fe20000707172 */
[----:B------:R-:W-:Y:S01]  /*5b20*/  UIMAD.WIDE.U32 UR20, UR4, UR6, URZ ;  /* 0x00000006041472a5 */ /* 0x000fe2000f8e003f */
[----:B------:R-:W-:Y:S01]  /*5b30*/  IMAD.MOV.U32 R11, RZ, RZ, 0x1 ;  /* 0x00000001ff0b7424 */ /* 0x000fe200078e00ff */
[----:B------:R-:W-:Y:S01]  /*5b40*/  UIMAD UR13, UR5, UR6, URZ ;  /* 0x00000006050d72a4 */ /* 0x000fe2000f8e023f */
[----:B------:R-:W-:Y:S01]  /*5b50*/  IMAD.MOV.U32 R10, RZ, RZ, RZ ;  /* 0x000000ffff0a7224 */ /* 0x000fe200078e00ff */
[----:B------:R-:W-:Y:S01]  /*5b60*/  ULOP3.LUT UR17, URZ, UR7, URZ, 0x33, !UPT ;  /* 0x000000073f117292 */ /* 0x000fe2000f8e333f */
[----:B0-----:R-:W-:Y:S01]  /*5b70*/  VIADD R3, R3, 0x7f ;  /* 0x0000007f03037836 */ /* 0x001fe20000000000 */
[----:B------:R-:W-:Y:S01]  /*5b80*/  UIADD3 UR13, UR21, UR13, URZ ;  /* 0x0000000d150d7290 */ /* 0x000fe2000fffe03f */
[----:B------:R-:W-:-:S03]  /*5b90*/  ULDC.64 UR22, c[0x0][0x198] ;  /* 0x0000660000167ab9 */ /* 0x000fc60000000a00 */
[----:B------:R-:W-:-:S04]  /*5ba0*/  SHF.R.S32.HI R6, RZ, 0x1f, R3 ;  /* 0x0000001fff067819 */ /* 0x000fc80000011403 */
[----:B------:R-:W-:-:S04]  /*5bb0*/  LEA.HI R6, R6, R3, RZ, 0x7 ;  /* 0x0000000306067211 */ /* 0x000fc800078f38ff */
[----:B------:R-:W-:-:S05]  /*5bc0*/  SHF.R.S32.HI R15, RZ, 0x7, R6 ;  /* 0x00000007ff0f7819 */ /* 0x000fca0000011406 */
[----:B------:R-:W-:-:S07]  /*5bd0*/  VIADD R13, R15, 0x1 ;  /* 0x000000010f0d7836 */ /* 0x000fce0000000000 */
.L_x_117:
[----:B------:R-:W-:-:S03]  /*5be0*/  UMOV UR4, 0xffffffff ;  /* 0xffffffff00047882 */ /* 0x000fc60000000000 */
[----:B------:R-:W-:Y:S05]  /*5bf0*/  BRA.DIV UR4, `(.L_x_106) ;  /* 0x0000000e04647947 */ /* 0x000fea000b800000 */
[----:B------:R-:W-:-:S13]  /*5c00*/  ELECT P1, URZ, PT ;  /* 0x00000000003f782f */ /* 0x000fda0003820000 */
.L_x_126:
[----:B------:R-:W0:Y:S01]  /*5c10*/  LDC R2, c[0x0][0x28c] ;  /* 0x0000a300ff027b82 */ /* 0x000e220000000800 */
[----:B------:R-:W-:Y:S01]  /*5c20*/  BSSY B1, `(.L_x_107) ;  /* 0x0000037000017945 */ /* 0x000fe20003800000 */
[----:B0-----:R-:W-:-:S13]  /*5c30*/  ISETP.LT.OR P1, PT, R2, 0x1, !P1 ;  /* 0x000000010200780c */ /* 0x001fda0004f21670 */
[----:B------:R-:W-:Y:S05]  /*5c40*/  @P1 BRA `(.L_x_108) ;  /* 0x0000000000d01947 */ /* 0x000fea0003800000 */
[----:B------:R-:W-:Y:S02]  /*5c50*/  IMAD.SHL.U32 R16, R16, 0x40, RZ ;  /* 0x0000004010107824 */ /* 0x000fe400078e00ff */
[----:B------:R-:W-:Y:S02]  /*5c60*/  IMAD.SHL.U32 R12, R12, 0x80, RZ ;  /* 0x000000800c0c7824 */ /* 0x000fe400078e00ff */
[----:B------:R-:W-:Y:S02]  /*5c70*/  IMAD.MOV.U32 R20, RZ, RZ, RZ ;  /* 0x000000ffff147224 */ /* 0x000fe400078e00ff */
[----:B------:R-:W-:Y:S02]  /*5c80*/  IMAD.MOV.U32 R2, RZ, RZ, R13 ;  /* 0x000000ffff027224 */ /* 0x000fe400078e000d */
[----:B------:R-:W-:Y:S02]  /*5c90*/  IMAD.MOV.U32 R3, RZ, RZ, R11 ;  /* 0x000000ffff037224 */ /* 0x000fe400078e000b */
[----:B------:R-:W-:-:S07]  /*5ca0*/  IMAD.MOV.U32 R6, RZ, RZ, R10 ;  /* 0x000000ffff067224 */ /* 0x000fce00078e000a */
.L_x_112:
[----:B------:R-:W0:Y:S01]  /*5cb0*/  S2R R8, SR_CgaCtaId ;  /* 0x0000000000087919 */ /* 0x000e220000008800 */
[----:B------:R-:W-:-:S04]  /*5cc0*/  MOV R7, 0x400 ;  /* 0x0000040000077802 */ /* 0x000fc80000000f00 */
[----:B0-----:R-:W-:Y:S02]  /*5cd0*/  LEA R19, R8, R7, 0x18 ;  /* 0x0000000708137211 */ /* 0x001fe400078ec0ff */
[----:B------:R-:W-:Y:S01]  /*5ce0*/  SHF.L.U32 R7, R3, 0x1f, RZ ;  /* 0x0000001f03077819 */ /* 0x000fe200000006ff */
[----:B------:R-:W0:Y:S02]  /*5cf0*/  @!P3 LDC R8, c[0x0][0x500] ;  /* 0x00014000ff08bb82 */ /* 0x000e240000000800 */
[----:B------:R-:W-:-:S04]  /*5d00*/  IMAD R18, R6, 0x8, R19 ;  /* 0x0000000806127824 */ /* 0x000fc800078e0213 */
[----:B------:R-:W1:Y:S02]  /*5d10*/  SYNCS.PHASECHK.TRANS64.TRYWAIT P1, [R18+URZ+0x10], R7 ;  /* 0x00001007120075a7 */ /* 0x000e64000802017f */
[----:B-1----:R-:W-:Y:S05]  /*5d20*/  @!P1 BRA `(.L_x_109) ;  /* 0x0000000c00389947 */ /* 0x002fea0003800000 */
.L_x_127:
[----:B-1----:R-:W-:Y:S01]  /*5d30*/  PRMT R7, R17, 0x9910, RZ ;  /* 0x0000991011077816 */ /* 0x002fe200000000ff */
[----:B0-----:R0:W-:Y:S03]  /*5d40*/  @!P3 SYNCS.ARRIVE.TRANS64 RZ, [R18+URZ], R8 ;  /* 0x0000000812ffb9a7 */ /* 0x0011e6000800003f */
[----:B------:R-:W-:-:S13]  /*5d50*/  ISETP.NE.AND P1, PT, R7, 0x2, PT ;  /* 0x000000020700780c */ /* 0x000fda0003f25270 */
[----:B0-----:R-:W-:Y:S05]  /*5d60*/  @P1 BRA `(.L_x_110) ;  /* 0x0000000000041947 */ /* 0x001fea0003800000 */
[----:B------:R-:W-:Y:S01]  /*5d70*/  BPT.TRAP 0x1 ;  /* 0x000000040000795c */ /* 0x000fe20000300000 */
.L_x_110:
[----:B------:R-:W-:Y:S05]  /*5d80*/  @P0 BRA `(.L_x_111) ;  /* 0x0000000000040947 */ /* 0x000fea0003800000 */
[----:B------:R-:W-:Y:S01]  /*5d90*/  BPT.TRAP 0x1 ;  /* 0x000000040000795c */ /* 0x000fe20000300000 */
.L_x_111:
[--C-:B------:R-:W-:Y:S01]  /*5da0*/  IMAD R7, R6, 0x4000, R19.reuse ;  /* 0x0000400006077824 */ /* 0x100fe200078e0213 */
[----:B------:R-:W-:Y:S01]  /*5db0*/  R2UR UR9, R18 ;  /* 0x00000000120972ca */ /* 0x000fe200000e0000 */
[----:B------:R-:W-:Y:S01]  /*5dc0*/  IMAD R19, R6, 0x2000, R19 ;  /* 0x0000200006137824 */ /* 0x000fe200078e0213 */
[----:B------:R-:W-:Y:S01]  /*5dd0*/  UIADD3 UR4, UP0, UR22, 0xf0, URZ ;  /* 0x000000f016047890 */ /* 0x000fe2000ff1e03f */
[----:B------:R-:W-:Y:S01]  /*5de0*/  VIADD R2, R2, 0xffffffff ;  /* 0xffffffff02027836 */ /* 0x000fe20000000000 */
[----:B------:R-:W-:Y:S01]  /*5df0*/  R2UR UR5, R7 ;  /* 0x00000000070572ca */ /* 0x000fe200000e0000 */
[----:B------:R-:W-:Y:S01]  /*5e00*/  UIADD3 UR24, UP1, UR22, 0x1f0, URZ ;  /* 0x000001f016187890 */ /* 0x000fe2000ff3e03f */
[----:B------:R-:W-:Y:S01]  /*5e10*/  R2UR UR8, R19 ;  /* 0x00000000130872ca */ /* 0x000fe200000e0000 */
[----:B------:R-:W-:Y:S01]  /*5e20*/  VIADD R6, R6, 0x1 ;  /* 0x0000000106067836 */ /* 0x000fe20000000000 */
[----:B------:R-:W-:Y:S01]  /*5e30*/  R2UR UR11, R12 ;  /* 0x000000000c0b72ca */ /* 0x000fe200000e0000 */
[----:B------:R-:W-:Y:S01]  /*5e40*/  UIADD3.X UR25, URZ, UR23, URZ, UP1, !UPT ;  /* 0x000000173f197290 */ /* 0x000fe20008ffe43f */
[----:B------:R-:W-:Y:S01]  /*5e50*/  R2UR UR10, R20 ;  /* 0x00000000140a72ca */ /* 0x000fe200000e0000 */
[----:B------:R-:W-:Y:S01]  /*5e60*/  UMOV UR6, 0x0 ;  /* 0x0000000000067882 */ /* 0x000fe20000000000 */
[----:B------:R-:W-:Y:S01]  /*5e70*/  R2UR UR12, R9 ;  /* 0x00000000090c72ca */ /* 0x000fe200000e0000 */
[----:B------:R-:W-:Y:S01]  /*5e80*/  UMOV UR7, 0x10000000 ;  /* 0x1000000000077882 */ /* 0x000fe20000000000 */
[----:B------:R-:W-:Y:S01]  /*5e90*/  R2UR UR19, R16 ;  /* 0x00000000101372ca */ /* 0x000fe200000e0000 */
[----:B------:R-:W-:Y:S01]  /*5ea0*/  VIADD R20, R20, 0x80 ;  /* 0x0000008014147836 */ /* 0x000fe20000000000 */
[----:B------:R-:W-:Y:S01]  /*5eb0*/  ISETP.GT.AND P2, PT, R2, 0x1, PT ;  /* 0x000000010200780c */ /* 0x000fe20003f44270 */
[----:B------:R-:W-:Y:S01]  /*5ec0*/  UIADD3 UR14, UR5, 0x100, URZ ;  /* 0x00000100050e7890 */ /* 0x000fe2000fffe03f */
[----:B------:R-:W-:Y:S01]  /*5ed0*/  ISETP.NE.AND P1, PT, R6, 0x2, PT ;  /* 0x000000020600780c */ /* 0x000fe20003f25270 */
[----:B------:R-:W-:-:S02]  /*5ee0*/  UIADD3.X UR5, URZ, UR23, URZ, UP0, !UPT ;  /* 0x000000173f057290 */ /* 0x000fc400087fe43f */
[----:B------:R-:W-:Y:S01]  /*5ef0*/  UIADD3 UR15, UR8, 0x8100, URZ ;  /* 0x00008100080f7890 */ /* 0x000fe2000fffe03f */
[----:B------:R-:W-:Y:S02]  /*5f00*/  SEL R8, RZ, 0x1, P1 ;  /* 0x00000001ff087807 */ /* 0x000fe40000800000 */
[----:B------:R-:W-:Y:S01]  /*5f10*/  UMOV UR8, UR14 ;  /* 0x0000000e00087c82 */ /* 0x000fe20008000000 */
[----:B------:R-:W-:Y:S02]  /*5f20*/  SEL R6, R6, RZ, P1 ;  /* 0x000000ff06067207 */ /* 0x000fe40000800000 */
[----:B------:R-:W-:Y:S01]  /*5f30*/  LOP3.LUT R3, R3, R8, RZ, 0x3c, !PT ;  /* 0x0000000803037212 */ /* 0x000fe200078e3cff */
[----:B------:R0:W-:Y:S02]  /*5f40*/  UTMALDG.3D [UR8], [UR4], desc[UR6] ;  /* 0x00000608040075b4 */ /* 0x0001e40008011000 */
[----:B0-----:R-:W-:Y:S01]  /*5f50*/  UMOV UR8, UR15 ;  /* 0x0000000f00087c82 */ /* 0x001fe20008000000 */
[----:B------:R-:W-:-:S02]  /*5f60*/  UMOV UR11, UR19 ;  /* 0x00000013000b7c82 */ /* 0x000fc40008000000 */
[----:B------:R0:W-:Y:S02]  /*5f70*/  UTMALDG.3D [UR8], [UR24], desc[UR6] ;  /* 0x00000608180075b4 */ /* 0x0001e40008011000 */
[----:B0-----:R-:W-:Y:S05]  /*5f80*/  @P2 BRA `(.L_x_112) ;  /* 0xfffffffc00482947 */ /* 0x001fea000383ffff */
.L_x_108:
[----:B------:R-:W-:Y:S05]  /*5f90*/  BSYNC B1 ;  /* 0x0000000000017941 */ /* 0x000fea0003800000 */
.L_x_107:
[----:B------:R-:W-:Y:S01]  /*5fa0*/  LOP3.LUT P2, RZ, R14, 0xff, RZ, 0xc0, !PT ;  /* 0x000000ff0eff7812 */ /* 0x000fe2000784c0ff */
[----:B------:R-:W-:Y:S01]  /*5fb0*/  IMAD.IADD R10, R15, 0x1, R10 ;  /* 0x000000010f0a7824 */ /* 0x000fe200078e020a */
[----:B------:R-:W-:Y:S01]  /*5fc0*/  IADD3 R0, P5, R0, UR20, RZ ;  /* 0x0000001400007c10 */ /* 0x000fe2000ffbe0ff */
[----:B------:R-:W-:Y:S01]  /*5fd0*/  ULDC.64 UR4, c[0x0][0x650] ;  /* 0x0001940000047ab9 */ /* 0x000fe20000000a00 */
[----:B------:R-:W-:Y:S01]  /*5fe0*/  BSSY B1, `(.L_x_113) ;  /* 0x000006d000017945 */ /* 0x000fe20003800000 */
[----:B------:R-:W-:Y:S01]  /*5ff0*/  IMAD.MOV.U32 R12, RZ, RZ, -0x1 ;  /* 0xffffffffff0c7424 */ /* 0x000fe200078e00ff */
[----:B------:R-:W-:Y:S01]  /*6000*/  SHF.R.U32.HI R2, RZ, 0x1, R10 ;  /* 0x00000001ff027819 */ /* 0x000fe2000001160a */
[----:B------:R-:W-:Y:S01]  /*6010*/  IMAD.MOV.U32 R16, RZ, RZ, -0x1 ;  /* 0xffffffffff107424 */ /* 0x000fe200078e00ff */
[----:B------:R-:W-:Y:S01]  /*6020*/  ISETP.GT.U32.AND P1, PT, R10, 0x1, PT ;  /* 0x000000010a00780c */ /* 0x000fe20003f24070 */
[----:B------:R-:W-:Y:S01]  /*6030*/  IMAD.MOV.U32 R9, RZ, RZ, -0x1 ;  /* 0xffffffffff097424 */ /* 0x000fe200078e00ff */
[----:B------:R-:W-:-:S02]  /*6040*/  LOP3.LUT R2, R2, 0x1, RZ, 0xc0, !PT ;  /* 0x0000000102027812 */ /* 0x000fc400078ec0ff */
[----:B------:R-:W-:Y:S01]  /*6050*/  ISETP.LT.U32.AND P1, PT, R15, 0x2, P1 ;  /* 0x000000020f00780c */ /* 0x000fe20000f21070 */
[----:B------:R-:W0:Y:S01]  /*6060*/  @P2 S2R R6, SR_CgaCtaId ;  /* 0x0000000000062919 */ /* 0x000e220000008800 */
[----:B------:R-:W-:Y:S02]  /*6070*/  @P2 MOV R3, 0x400 ;  /* 0x0000040000032802 */ /* 0x000fe40000000f00 */
[----:B------:R-:W-:Y:S02]  /*6080*/  IADD3.X R5, R5, UR13, RZ, P5, !PT ;  /* 0x0000000d05057c10 */ /* 0x000fe4000affe4ff */
[----:B------:R-:W-:Y:S02]  /*6090*/  ISETP.GE.U32.AND P5, PT, R0, UR4, PT ;  /* 0x0000000400007c0c */ /* 0x000fe4000bfa6070 */
[----:B------:R-:W-:Y:S02]  /*60a0*/  LOP3.LUT R10, R10, 0x1, RZ, 0xc0, !PT ;  /* 0x000000010a0a7812 */ /* 0x000fe400078ec0ff */
[----:B------:R-:W-:-:S02]  /*60b0*/  PRMT R14, RZ, 0x7610, R14 ;  /* 0x00007610ff0e7816 */ /* 0x000fc4000000000e */
[----:B0-----:R-:W-:-:S04]  /*60c0*/  @P2 LEA R3, R6, R3, 0x18 ;  /* 0x0000000306032211 */ /* 0x001fc800078ec0ff */
[----:B------:R0:W-:Y:S01]  /*60d0*/  @P2 SYNCS.ARRIVE.TRANS64.A1T0 RZ, [R3+URZ+0x38], RZ ;  /* 0x000038ff03ff29a7 */ /* 0x0001e2000810003f */
[----:B------:R-:W-:Y:S02]  /*60e0*/  ISETP.NE.U32.AND P2, PT, R2, 0x1, PT ;  /* 0x000000010200780c */ /* 0x000fe40003f45070 */
[----:B------:R-:W-:Y:S02]  /*60f0*/  SEL R2, RZ, 0x1, !P1 ;  /* 0x00000001ff027807 */ /* 0x000fe40004800000 */
[----:B------:R-:W-:Y:S02]  /*6100*/  ISETP.GE.U32.AND.EX P1, PT, R5, UR5, PT, P5 ;  /* 0x0000000505007c0c */ /* 0x000fe4000bf26150 */
[----:B------:R-:W-:-:S04]  /*6110*/  ISETP.GT.U32.AND P2, PT, R15, 0x1, !P2 ;  /* 0x000000010f00780c */ /* 0x000fc80005744070 */
[----:B0-----:R-:W-:-:S04]  /*6120*/  SEL R3, RZ, 0x1, !P2 ;  /* 0x00000001ff037807 */ /* 0x001fc80005000000 */
[--C-:B------:R-:W-:Y:S02]  /*6130*/  LOP3.LUT R11, R3, R11, R2.reuse, 0x96, !PT ;  /* 0x0000000b030b7212 */ /* 0x100fe400078e9602 */
[----:B------:R-:W-:Y:S01]  /*6140*/  PRMT R2, RZ, 0x7610, R2 ;  /* 0x00007610ff027816 */ /* 0x000fe20000000002 */
[----:B------:R-:W-:Y:S06]  /*6150*/  @P1 BRA `(.L_x_114) ;  /* 0x0000000400541947 */ /* 0x000fec0003800000 */
[----:B------:R-:W-:Y:S01]  /*6160*/  ULDC.64 UR4, c[0x0][0x628] ;  /* 0x00018a0000047ab9 */ /* 0x000fe20000000a00 */
[----:B------:R-:W0:Y:S01]  /*6170*/  S2R R16, SR_CTAID.X ;  /* 0x0000000000107919 */ /* 0x000e220000002500 */
[----:B------:R-:W-:Y:S01]  /*6180*/  ISETP.NE.U32.AND P1, PT, RZ, UR4, PT ;  /* 0x00000004ff007c0c */ /* 0x000fe2000bf25070 */
[----:B------:R-:W-:Y:S01]  /*6190*/  ULDC UR7, c[0x0][0x630] ;  /* 0x00018c0000077ab9 */ /* 0x000fe20000000800 */
[----:B------:R-:W-:Y:S01]  /*61a0*/  IMAD.MOV.U32 R2, RZ, RZ, R0 ;  /* 0x000000ffff027224 */ /* 0x000fe200078e0000 */
[----:B------:R-:W1:Y:S01]  /*61b0*/  S2R R12, SR_CTAID.Y ;  /* 0x00000000000c7919 */ /* 0x000e620000002600 */
[----:B------:R-:W-:Y:S01]  /*61c0*/  ISETP.NE.AND.EX P1, PT, RZ, UR5, PT, P1 ;  /* 0x00000005ff007c0c */ /* 0x000fe2000bf25310 */
[----:B------:R-:W-:-:S12]  /*61d0*/  IMAD.MOV.U32 R3, RZ, RZ, R5 ;  /* 0x000000ffff037224 */ /* 0x000fd800078e0005 */
[----:B------:R-:W-:Y:S05]  /*61e0*/  @!P1 BRA `(.L_x_115) ;  /* 0x0000000000289947 */ /* 0x000fea0003800000 */
[----:B------:R-:W-:Y:S02]  /*61f0*/  ULDC UR6, c[0x0][0x634] ;  /* 0x00018d0000067ab9 */ /* 0x000fe40000000800 */
[----:B------:R-:W-:-:S05]  /*6200*/  IADD3 R9, P1, R0, UR6, RZ ;  /* 0x0000000600097c10 */ /* 0x000fca000ff3e0ff */
[----:B------:R-:W-:-:S04]  /*6210*/  IMAD.X R19, RZ, RZ, R5, P1 ;  /* 0x000000ffff137224 */ /* 0x000fc800008e0605 */
[----:B------:R-:W-:-:S04]  /*6220*/  IMAD.WIDE.U32 R6, R19, UR4, RZ ;  /* 0x0000000413067c25 */ /* 0x000fc8000f8e00ff */
[----:B------:R-:W-:-:S04]  /*6230*/  IMAD.WIDE.U32 R6, P1, R9, UR5, R6 ;  /* 0x0000000509067c25 */ /* 0x000fc8000f820006 */
[----:B------:R-:W-:-:S04]  /*6240*/  IMAD.WIDE.U32 R8, R9, UR4, RZ ;  /* 0x0000000409087c25 */ /* 0x000fc8000f8e00ff */
[----:B------:R-:W-:Y:S01]  /*6250*/  IMAD.X R3, RZ, RZ, RZ, P1 ;  /* 0x000000ffff037224 */ /* 0x000fe200008e06ff */
[----:B------:R-:W-:Y:S01]  /*6260*/  IADD3 RZ, P1, R9, R6, RZ ;  /* 0x0000000609ff7210 */ /* 0x000fe20007f3e0ff */
[----:B------:R-:W-:-:S04]  /*6270*/  IMAD.MOV.U32 R2, RZ, RZ, R7 ;  /* 0x000000ffff027224 */ /* 0x000fc800078e0007 */
[----:B------:R-:W-:-:S08]  /*6280*/  IMAD.WIDE.U32.X R2, R19, UR5, R2, P1 ;  /* 0x0000000513027c25 */ /* 0x000fd000088e0402 */
.L_x_115:
[--C-:B------:R-:W-:Y:S01]  /*6290*/  SHF.R.U64 R8, R2, UR7, R3.reuse ;  /* 0x0000000702087c19 */ /* 0x100fe20008001203 */
[----:B------:R-:W-:Y:S01]  /*62a0*/  ULDC.64 UR4, c[0x0][0x620] ;  /* 0x0001880000047ab9 */ /* 0x000fe20000000a00 */
[----:B------:R-:W-:Y:S01]  /*62b0*/  SHF.R.U32.HI R2, RZ, UR7, R3 ;  /* 0x00000007ff027c19 */ /* 0x000fe20008011603 */
[----:B------:R-:W-:Y:S01]  /*62c0*/  IMAD.MOV.U32 R3, RZ, RZ, R5 ;  /* 0x000000ffff037224 */ /* 0x000fe200078e0005 */
[----:B------:R-:W-:Y:S01]  /*62d0*/  IADD3 R7, P1, RZ, -R8, RZ ;  /* 0x80000008ff077210 */ /* 0x000fe20007f3e0ff */
[----:B------:R-:W2:Y:S01]  /*62e0*/  LDC R25, c[0x0][0x144] ;  /* 0x00005100ff197b82 */ /* 0x000ea20000000800 */
[----:B0-----:R-:W-:Y:S01]  /*62f0*/  I2FP.F32.U32 R9, R16 ;  /* 0x0000001000097245 */ /* 0x001fe20000201000 */
[----:B------:R-:W-:Y:S01]  /*6300*/  ULDC.64 UR8, c[0x0][0x640] ;  /* 0x0001900000087ab9 */ /* 0x000fe20000000a00 */
[----:B------:R-:W-:Y:S01]  /*6310*/  ULDC UR6, c[0x0][0x608] ;  /* 0x0001820000067ab9 */ /* 0x000fe20000000800 */
[----:B------:R-:W-:Y:S01]  /*6320*/  IMAD.X R2, RZ, RZ, ~R2, P1 ;  /* 0x000000ffff027224 */ /* 0x000fe200008e0e02 */
[----:B------:R-:W-:-:S03]  /*6330*/  ISETP.NE.U32.AND P1, PT, RZ, UR8, PT ;  /* 0x00000008ff007c0c */ /* 0x000fc6000bf25070 */
[----:B------:R-:W-:Y:S01]  /*6340*/  IMAD R6, R2, UR4, RZ ;  /* 0x0000000402067c24 */ /* 0x000fe2000f8e02ff */
[----:B------:R-:W0:Y:S01]  /*6350*/  LDC R19, c[0x0][0x148] ;  /* 0x00005200ff137b82 */ /* 0x000e220000000800 */
[----:B------:R-:W-:Y:S01]  /*6360*/  IMAD.MOV.U32 R2, RZ, RZ, R0 ;  /* 0x000000ffff027224 */ /* 0x000fe200078e0000 */
[----:B------:R-:W-:-:S03]  /*6370*/  ISETP.NE.AND.EX P1, PT, RZ, UR9, PT, P1 ;  /* 0x00000009ff007c0c */ /* 0x000fc6000bf25310 */
[----:B------:R-:W-:Y:S01]  /*6380*/  IMAD.WIDE.U32 R2, R7, UR4, R2 ;  /* 0x0000000407027c25 */ /* 0x000fe2000f8e0002 */
[----:B------:R-:W-:-:S03]  /*6390*/  ULDC UR4, c[0x0][0x150] ;  /* 0x0000540000047ab9 */ /* 0x000fc60000000800 */
[----:B------:R-:W-:Y:S02]  /*63a0*/  IMAD R7, R7, UR5, R6 ;  /* 0x0000000507077c24 */ /* 0x000fe4000f8e0206 */
[----:B------:R-:W-:Y:S01]  /*63b0*/  FMUL R6, R9, UR4 ;  /* 0x0000000409067c20 */ /* 0x000fe20008400000 */
[----:B------:R-:W-:Y:S01]  /*63c0*/  ULDC UR4, c[0x0][0x618] ;  /* 0x0001860000047ab9 */ /* 0x000fe20000000800 */
[----:B------:R-:W-:Y:S01]  /*63d0*/  ULDC UR5, c[0x0][0x154] ;  /* 0x0000550000057ab9 */ /* 0x000fe20000000800 */
[----:B------:R-:W-:-:S03]  /*63e0*/  IMAD.IADD R3, R3, 0x1, R7 ;  /* 0x0000000103037824 */ /* 0x000fc600078e0207 */
[----:B------:R-:W3:Y:S02]  /*63f0*/  F2I.U32.TRUNC.NTZ R6, R6 ;  /* 0x0000000600067305 */ /* 0x000ee4000020f000 */
[----:B------:R-:W-:Y:S02]  /*6400*/  SHF.R.U64 R9, R2, UR4, R3 ;  /* 0x0000000402097c19 */ /* 0x000fe40008001203 */
[----:B-1----:R-:W-:-:S05]  /*6410*/  I2FP.F32.U32 R2, R12 ;  /* 0x0000000c00027245 */ /* 0x002fca0000201000 */
[----:B------:R-:W-:Y:S01]  /*6420*/  FMUL R21, R2, UR5 ;  /* 0x0000000502157c20 */ /* 0x000fe20008400000 */
[----:B------:R-:W-:Y:S01]  /*6430*/  SHF.R.U32.HI R2, RZ, UR4, R3 ;  /* 0x00000004ff027c19 */ /* 0x000fe20008011603 */
[----:B------:R-:W-:-:S03]  /*6440*/  ULDC UR4, c[0x0][0x658] ;  /* 0x0001960000047ab9 */ /* 0x000fc60000000800 */
[--C-:B------:R-:W-:Y:S01]  /*6450*/  SHF.R.U64 R20, R9, UR6, R2.reuse ;  /* 0x0000000609147c19 */ /* 0x100fe20008001202 */
[----:B------:R-:W1:Y:S01]  /*6460*/  F2I.U32.TRUNC.NTZ R21, R21 ;  /* 0x0000001500157305 */ /* 0x000e62000020f000 */
[----:B------:R-:W-:Y:S01]  /*6470*/  SHF.R.U32.HI R3, RZ, UR6, R2 ;  /* 0x00000006ff037c19 */ /* 0x000fe20008011602 */
[----:B---3--:R-:W-:-:S03]  /*6480*/  IMAD.MOV R6, RZ, RZ, -R6 ;  /* 0x000000ffff067224 */ /* 0x008fc600078e0a06 */
[--C-:B------:R-:W-:Y:S01]  /*6490*/  SHF.R.U64 R18, R20, UR4, R3.reuse ;  /* 0x0000000414127c19 */ /* 0x100fe20008001203 */
[----:B--2---:R-:W-:Y:S01]  /*64a0*/  IMAD R16, R25, R6, R16 ;  /* 0x0000000619107224 */ /* 0x004fe200078e0210 */
[----:B------:R-:W-:-:S03]  /*64b0*/  SHF.R.U32.HI R23, RZ, UR4, R3 ;  /* 0x00000004ff177c19 */ /* 0x000fc60008011603 */
[----:B------:R-:W-:Y:S02]  /*64c0*/  IMAD.MOV.U32 R2, RZ, RZ, R18 ;  /* 0x000000ffff027224 */ /* 0x000fe400078e0012 */
[----:B------:R-:W-:Y:S01]  /*64d0*/  IMAD.MOV.U32 R3, RZ, RZ, R23 ;  /* 0x000000ffff037224 */ /* 0x000fe200078e0017 */
[----:B------:R-:W-:Y:S06]  /*64e0*/  @!P1 BRA `(.L_x_116) ;  /* 0x0000000000289947 */ /* 0x000fec0003800000 */
[----:B------:R-:W-:Y:S02]  /*64f0*/  ULDC UR4, c[0x0][0x64c] ;  /* 0x0001930000047ab9 */ /* 0x000fe40000000800 */
[----:B------:R-:W-:-:S05]  /*6500*/  IADD3 R3, P1, R18, UR4, RZ ;  /* 0x0000000412037c10 */ /* 0x000fca000ff3e0ff */
[----:B------:R-:W-:-:S04]  /*6510*/  IMAD.X R23, RZ, RZ, R23, P1 ;  /* 0x000000ffff177224 */ /* 0x000fc800008e0617 */
[----:B------:R-:W-:-:S04]  /*6520*/  IMAD.WIDE.U32 R6, R23, UR8, RZ ;  /* 0x0000000817067c25 */ /* 0x000fc8000f8e00ff */
[----:B------:R-:W-:-:S04]  /*6530*/  IMAD.WIDE.U32 R6, P1, R3, UR9, R6 ;  /* 0x0000000903067c25 */ /* 0x000fc8000f820006 */
[----:B------:R-:W-:-:S04]  /*6540*/  IMAD.WIDE.U32 R2, R3, UR8, RZ ;  /* 0x0000000803027c25 */ /* 0x000fc8000f8e00ff */
[----:B------:R-:W-:Y:S01]  /*6550*/  IMAD.MOV.U32 R2, RZ, RZ, R7 ;  /* 0x000000ffff027224 */ /* 0x000fe200078e0007 */
[----:B------:R-:W-:Y:S01]  /*6560*/  IADD3 RZ, P2, R3, R6, RZ ;  /* 0x0000000603ff7210 */ /* 0x000fe20007f5e0ff */
[----:B------:R-:W-:-:S04]  /*6570*/  IMAD.X R3, RZ, RZ, RZ, P1 ;  /* 0x000000ffff037224 */ /* 0x000fc800008e06ff */
[----:B------:R-:W-:-:S08]  /*6580*/  IMAD.WIDE.U32.X R2, R23, UR9, R2, P2 ;  /* 0x0000000917027c25 */ /* 0x000fd000090e0402 */
.L_x_116:
[----:B------:R-:W-:Y:S01]  /*6590*/  ULDC UR4, c[0x0][0x648] ;  /* 0x0001920000047ab9 */ /* 0x000fe20000000800 */
[----:B------:R-:W-:Y:S01]  /*65a0*/  LOP3.LUT R20, R20, UR17, RZ, 0xc0, !PT ;  /* 0x0000001114147c12 */ /* 0x000fe2000f8ec0ff */
[----:B-1----:R-:W-:Y:S01]  /*65b0*/  IMAD.MOV R21, RZ, RZ, -R21 ;  /* 0x000000ffff157224 */ /* 0x002fe200078e0a15 */
[----:B------:R-:W-:Y:S01]  /*65c0*/  SHF.R.U64 R3, R2, UR4, R3 ;  /* 0x0000000402037c19 */ /* 0x000fe20008001203 */
[----:B------:R-:W-:Y:S01]  /*65d0*/  ULDC UR4, c[0x0][0x638] ;  /* 0x00018e0000047ab9 */ /* 0x000fe20000000800 */
[----:B------:R-:W-:Y:S01]  /*65e0*/  LOP3.LUT R9, R9, UR16, RZ, 0xc0, !PT ;  /* 0x0000001009097c12 */ /* 0x000fe2000f8ec0ff */
[----:B0-----:R-:W-:Y:S01]  /*65f0*/  @P4 IMAD R16, R19, R21, R12 ;  /* 0x0000001513104224 */ /* 0x001fe200078e020c */
[----:B------:R-:W-:Y:S01]  /*6600*/  ULDC UR5, c[0x0][0x610] ;  /* 0x0001840000057ab9 */ /* 0x000fe20000000800 */
[----:B------:R-:W-:Y:S02]  /*6610*/  IMAD.MOV R7, RZ, RZ, -R3 ;  /* 0x000000ffff077224 */ /* 0x000fe400078e0a03 */
[----:B------:R-:W-:-:S02]  /*6620*/  IMAD R3, R3, UR18, R20 ;  /* 0x0000001203037c24 */ /* 0x000fc4000f8e0214 */
[----:B------:R-:W-:Y:S01]  /*6630*/  IMAD R18, R7, UR4, R18 ;  /* 0x0000000407127c24 */ /* 0x000fe2000f8e0212 */
[----:B------:R-:W-:Y:S01]  /*6640*/  ULDC UR4, c[0x0][0x600] ;  /* 0x0001800000047ab9 */ /* 0x000fe20000000800 */
[----:B------:R-:W-:Y:S02]  /*6650*/  IMAD R12, R3, UR5, R16 ;  /* 0x00000005030c7c24 */ /* 0x000fe4000f8e0210 */
[----:B------:R-:W-:Y:S02]  /*6660*/  IMAD R3, R18, UR4, R9 ;  /* 0x0000000412037c24 */ /* 0x000fe4000f8e0209 */
[----:B------:R-:W-:Y:S02]  /*6670*/  IMAD.MOV.U32 R2, RZ, RZ, 0x1 ;  /* 0x00000001ff027424 */ /* 0x000fe400078e00ff */
[----:B------:R-:W-:Y:S01]  /*6680*/  IMAD.MOV.U32 R9, RZ, RZ, R8 ;  /* 0x000000ffff097224 */ /* 0x000fe200078e0008 */
[----:B------:R-:W-:Y:S02]  /*6690*/  SEL R16, R3, R12, !P4 ;  /* 0x0000000c03107207 */ /* 0x000fe40006000000 */
[----:B------:R-:W-:-:S07]  /*66a0*/  SEL R12, R12, R3, !P4 ;  /* 0x000000030c0c7207 */ /* 0x000fce0006000000 */
.L_x_114:
[----:B------:R-:W-:Y:S05]  /*66b0*/  BSYNC B1 ;  /* 0x0000000000017941 */ /* 0x000fea0003800000 */
.L_x_113:
[----:B------:R-:W-:-:S13]  /*66c0*/  LOP3.LUT P1, RZ, R2, 0xff, RZ, 0xc0, !PT ;  /* 0x000000ff02ff7812 */ /* 0x000fda000782c0ff */
[----:B------:R-:W-:Y:S05]  /*66d0*/  @P1 BRA `(.L_x_117) ;  /* 0xfffffff400401947 */ /* 0x000fea000383ffff */
[----:B------:R-:W-:Y:S05]  /*66e0*/  BSYNC B0 ;  /* 0x0000000000007941 */ /* 0x000fea0003800000 */
.L_x_105:
[----:B------:R-:W-:-:S03]  /*66f0*/  UMOV UR4, 0xffffffff ;  /* 0xffffffff00047882 */ /* 0x000fc60000000000 */
[----:B------:R-:W-:Y:S05]  /*6700*/  BRA.DIV UR4, `(.L_x_118) ;  /* 0x0000000204d47947 */ /* 0x000fea000b800000 */
[----:B------:R-:W-:-:S13]  /*6710*/  ELECT P0, URZ, PT ;  /* 0x00000000003f782f */ /* 0x000fda0003800000 */
.L_x_130:
[----:B------:R-:W-:Y:S04]  /*6720*/  BSSY B0, `(.L_x_119) ;  /* 0x0000019000007945 */ /* 0x000fe80003800000 */
[----:B------:R-:W-:Y:S05]  /*6730*/  @!P0 BRA `(.L_x_120) ;  /* 0x00000000005c8947 */ /* 0x000fea0003800000 */
[----:B------:R-:W-:-:S04]  /*6740*/  LOP3.LUT R4, R4, 0x2, RZ, 0xfc, !PT ;  /* 0x0000000204047812 */ /* 0x000fc800078efcff */
[----:B------:R-:W-:-:S13]  /*6750*/  ISETP.NE.AND P0, PT, R4, 0x3, PT ;  /* 0x000000030400780c */ /* 0x000fda0003f05270 */
[----:B------:R-:W-:Y:S05]  /*6760*/  @!P0 BRA `(.L_x_121) ;  /* 0x0000000000048947 */ /* 0x000fea0003800000 */
[----:B------:R-:W-:Y:S01]  /*6770*/  BPT.TRAP 0x1 ;  /* 0x000000040000795c */ /* 0x000fe20000300000 */
.L_x_121:
[----:B------:R-:W0:Y:S01]  /*6780*/  S2R R3, SR_CgaCtaId ;  /* 0x0000000000037919 */ /* 0x000e220000008800 */
[----:B------:R-:W-:Y:S02]  /*6790*/  MOV R0, 0x400 ;  /* 0x0000040000007802 */ /* 0x000fe40000000f00 */
[----:B------:R-:W-:Y:S02]  /*67a0*/  SHF.L.U32 R2, R11, 0x1f, RZ ;  /* 0x0000001f0b027819 */ /* 0x000fe400000006ff */
[----:B0-----:R-:W-:-:S05]  /*67b0*/  LEA R3, R3, R0, 0x18 ;  /* 0x0000000003037211 */ /* 0x001fca00078ec0ff */
[----:B------:R-:W-:-:S04]  /*67c0*/  VIADD R3, R3, 0x10 ;  /* 0x0000001003037836 */ /* 0x000fc80000000000 */
[C---:B------:R-:W-:Y:S02]  /*67d0*/  IMAD R5, R10.reuse, 0x8, R3 ;  /* 0x000000080a057824 */ /* 0x040fe400078e0203 */
[----:B------:R-:W-:Y:S02]  /*67e0*/  VIADD R10, R10, 0x1 ;  /* 0x000000010a0a7836 */ /* 0x000fe40000000000 */
[----:B------:R-:W0:Y:S03]  /*67f0*/  SYNCS.PHASECHK.TRANS64.TRYWAIT P0, [R5+URZ], R2 ;  /* 0x00000002050075a7 */ /* 0x000e26000800017f */
[----:B------:R-:W-:-:S04]  /*6800*/  ISETP.NE.AND P1, PT, R10, 0x2, PT ;  /* 0x000000020a00780c */ /* 0x000fc80003f25270 */
[----:B------:R-:W-:Y:S02]  /*6810*/  SEL R0, RZ, 0x1, P1 ;  /* 0x00000001ff007807 */ /* 0x000fe40000800000 */
[----:B------:R-:W-:Y:S02]  /*6820*/  SEL R10, R10, RZ, P1 ;  /* 0x000000ff0a0a7207 */ /* 0x000fe40000800000 */
[----:B------:R-:W-:Y:S01]  /*6830*/  LOP3.LUT R0, R11, R0, RZ, 0x3c, !PT ;  /* 0x000000000b007212 */ /* 0x000fe200078e3cff */
[----:B0-----:R-:W-:Y:S06]  /*6840*/  @!P0 BRA `(.L_x_122) ;  /* 0x0000000000a88947 */ /* 0x001fec0003800000 */
.L_x_131:
[----:B------:R-:W-:Y:S01]  /*6850*/  IMAD R3, R10, 0x8, R3 ;  /* 0x000000080a037824 */ /* 0x000fe200078e0203 */
[----:B------:R-:W-:-:S07]  /*6860*/  SHF.L.U32 R0, R0, 0x1f, RZ ;  /* 0x0000001f00007819 */ /* 0x000fce00000006ff */
.L_x_123:
[----:B-1----:R1:W2:Y:S02]  /*6870*/  SYNCS.PHASECHK.TRANS64.TRYWAIT P0, [R3+URZ], R0 ;  /* 0x00000000030075a7 */ /* 0x0022a4000800017f */
[----:B--2---:R-:W-:Y:S05]  /*6880*/  @!P0 NANOSLEEP.SYNCS 0x989680 ;  /* 0x009896800000895d */ /* 0x004fea0003900000 */
[----:B------:R-:W2:Y:S02]  /*6890*/  @!P0 SYNCS.PHASECHK.TRANS64 P0, [R3+URZ], R0 ;  /* 0x00000000030085a7 */ /* 0x000ea4000800007f */
[----:B--2---:R-:W-:Y:S05]  /*68a0*/  @!P0 BRA `(.L_x_123) ;  /* 0xfffffffc00f08947 */ /* 0x004fea000383ffff */
.L_x_120:
[----:B------:R-:W-:Y:S05]  /*68b0*/  BSYNC B0 ;  /* 0x0000000000007941 */ /* 0x000fea0003800000 */
.L_x_119:
[----:B------:R-:W-:Y:S05]  /*68c0*/  EXIT ;  /* 0x000000000000794d */ /* 0x000fea0003800000 */
.L_x_17:
[----:B-1----:R-:W-:-:S04]  /*68d0*/  IMAD.U32 R7, RZ, RZ, UR6 ;  /* 0x00000006ff077e24 */ /* 0x002fc8000f8e00ff */
[----:B------:R1:W3:Y:S03]  /*68e0*/  SYNCS.PHASECHK.TRANS64.TRYWAIT P0, [R7+URZ], R6 ;  /* 0x00000006070075a7 */ /* 0x0002e6000800017f */
[----:B---3--:R-:W-:Y:S05]  /*68f0*/  @!P0 NANOSLEEP.SYNCS 0x989680 ;  /* 0x009896800000895d */ /* 0x008fea0003900000 */
[----:B------:R-:W3:Y:S02]  /*6900*/  @!P0 SYNCS.PHASECHK.TRANS64 P0, [R7+URZ], R6 ;  /* 0x00000006070085a7 */ /* 0x000ee4000800007f */
[----:B---3--:R-:W-:Y:S05]  /*6910*/  @!P0 BRA `(.L_x_17) ;  /* 0xfffffffc00ec8947 */ /* 0x008fea000383ffff */
[----:B------:R-:W-:Y:S05]  /*6920*/  BRA `(.L_x_16) ;  /* 0xffffffa800807947 */ /* 0x000fea000383ffff */
.L_x_23:
[----:B-1----:R-:W-:-:S04]  /*6930*/  IMAD.U32 R8, RZ, RZ, UR12 ;  /* 0x0000000cff087e24 */ /* 0x002fc8000f8e00ff */
[----:B------:R1:W3:Y:S03]  /*6940*/  SYNCS.PHASECHK.TRANS64.TRYWAIT P0, [R8+URZ], R7 ;  /* 0x00000007080075a7 */ /* 0x0002e6000800017f */
[----:B---3--:R-:W-:Y:S05]  /*6950*/  @!P0 NANOSLEEP.SYNCS 0x989680 ;  /* 0x009896800000895d */ /* 0x008fea0003900000 */
[----:B------:R-:W3:Y:S02]  /*6960*/  @!P0 SYNCS.PHASECHK.TRANS64 P0, [R8+URZ], R7 ;  /* 0x00000007080085a7 */ /* 0x000ee4000800007f */
[----:B---3--:R-:W-:Y:S05]  /*6970*/  @!P0 BRA `(.L_x_23) ;  /* 0xfffffffc00ec8947 */ /* 0x008fea000383ffff */
[----:B------:R-:W-:Y:S05]  /*6980*/  BRA `(.L_x_22) ;  /* 0xffffffb000347947 */ /* 0x000fea000383ffff */
.L_x_106:
[----:B------:R-:W-:Y:S01]  /*6990*/  BSSY B1, `(.L_x_124) ;  /* 0x0000006000017945 */ /* 0x000fe20003800000 */
[----:B------:R-:W-:-:S07]  /*69a0*/  IMAD.MOV.U32 R2, RZ, RZ, -0x1 ;  /* 0xffffffffff027424 */ /* 0x000fce00078e00ff */
[----:B------:R-:W-:Y:S05]  /*69b0*/  WARPSYNC.COLLECTIVE R2, `(.L_x_125) ;  /* 0x00000000020c7348 */ /* 0x000fea0003c00000 */
[----:B------:R-:W-:Y:S02]  /*69c0*/  ELECT P1, UR62, PT ;  /* 0x00000000003e782f */ /* 0x000fe40003820000 */
[----:B------:R-:W-:Y:S01]  /*69d0*/  MOV R2, UR62 ;  /* 0x0000003e00027c02 */ /* 0x000fe20008000f00 */
[----:B------:R-:W-:Y:S10]  /*69e0*/  ENDCOLLECTIVE ;  /* 0x000000000000791b */ /* 0x000ff40003800000 */
.L_x_125:
[----:B------:R-:W-:Y:S05]  /*69f0*/  BSYNC B1 ;  /* 0x0000000000017941 */ /* 0x000fea0003800000 */
.L_x_124:
[----:B------:R-:W-:Y:S05]  /*6a00*/  BRA `(.L_x_126) ;  /* 0xfffffff000807947 */ /* 0x000fea000383ffff */
.L_x_109:
[----:B-1----:R1:W2:Y:S02]  /*6a10*/  SYNCS.PHASECHK.TRANS64.TRYWAIT P1, [R18+URZ+0x10], R7 ;  /* 0x00001007120075a7 */ /* 0x0022a4000802017f */
[----:B--2---:R-:W-:Y:S05]  /*6a20*/  @!P1 NANOSLEEP.SYNCS 0x989680 ;  /* 0x009896800000995d */ /* 0x004fea0003900000 */
[----:B------:R-:W2:Y:S02]  /*6a30*/  @!P1 SYNCS.PHASECHK.TRANS64 P1, [R18+URZ+0x10], R7 ;  /* 0x00001007120095a7 */ /* 0x000ea4000802007f */
[----:B--2---:R-:W-:Y:S05]  /*6a40*/  @!P1 BRA `(.L_x_109) ;  /* 0xfffffffc00f09947 */ /* 0x004fea000383ffff */
[----:B------:R-:W-:Y:S05]  /*6a50*/  BRA `(.L_x_127) ;  /* 0xfffffff000b47947 */ /* 0x000fea000383ffff */
.L_x_118:
[----:B------:R-:W-:Y:S01]  /*6a60*/  BSSY B0, `(.L_x_128) ;  /* 0x0000006000007945 */ /* 0x000fe20003800000 */
[----:B------:R-:W-:-:S07]  /*6a70*/  IMAD.MOV.U32 R2, RZ, RZ, -0x1 ;  /* 0xffffffffff027424 */ /* 0x000fce00078e00ff */
[----:B------:R-:W-:Y:S05]  /*6a80*/  WARPSYNC.COLLECTIVE R2, `(.L_x_129) ;  /* 0x00000000020c7348 */ /* 0x000fea0003c00000 */
[----:B------:R-:W-:Y:S02]  /*6a90*/  ELECT P1, UR62, PT ;  /* 0x00000000003e782f */ /* 0x000fe40003820000 */
[----:B------:R-:W-:Y:S01]  /*6aa0*/  MOV R2, UR62 ;  /* 0x0000003e00027c02 */ /* 0x000fe20008000f00 */
[----:B------:R-:W-:Y:S10]  /*6ab0*/  ENDCOLLECTIVE ;  /* 0x000000000000791b */ /* 0x000ff40003800000 */
.L_x_129:
[----:B------:R-:W-:Y:S05]  /*6ac0*/  BSYNC B0 ;  /* 0x0000000000007941 */ /* 0x000fea0003800000 */
.L_x_128:
[----:B------:R-:W-:Y:S01]  /*6ad0*/  PLOP3.LUT P0, PT, P1, PT, PT, 0x80, 0x0 ;  /* 0x000000000000781c */ /* 0x000fe20000f0f070 */
[----:B------:R-:W-:-:S12]  /*6ae0*/  BRA `(.L_x_130) ;  /* 0xfffffffc000c7947 */ /* 0x000fd8000383ffff */
.L_x_122:
[----:B0-----:R0:W1:Y:S02]  /*6af0*/  SYNCS.PHASECHK.TRANS64.TRYWAIT P0, [R5+URZ], R2 ;  /* 0x00000002050075a7 */ /* 0x001064000800017f */
[----:B-1----:R-:W-:Y:S05]  /*6b00*/  @!P0 NANOSLEEP.SYNCS 0x989680 ;  /* 0x009896800000895d */ /* 0x002fea0003900000 */
[----:B------:R-:W1:Y:S02]  /*6b10*/  @!P0 SYNCS.PHASECHK.TRANS64 P0, [R5+URZ], R2 ;  /* 0x00000002050085a7 */ /* 0x000e64000800007f */
[----:B-1----:R-:W-:Y:S05]  /*6b20*/  @!P0 BRA `(.L_x_122) ;  /* 0xfffffffc00f08947 */ /* 0x002fea000383ffff */
[----:B------:R-:W-:Y:S05]  /*6b30*/  BRA `(.L_x_131) ;  /* 0xfffffffc00447947 */ /* 0x000fea000383ffff */
.L_x_132:
[----:B------:R-:W-:-:S00]  /*6b40*/  BRA `(.L_x_132) ;  /* 0xfffffffc00fc7947 */ /* 0x000fc0000383ffff */
[----:B------:R-:W-:-:S00]  /*6b50*/  NOP ;  /* 0x0000000000007918 */ /* 0x000fc00000000000 */
        /* <DEDUP_REMOVED lines=10> */
.L_x_133:


//--------------------- .nv.shared._ZN7cutlass13device_kernelINS_4gemm6kernel13GemmUniversalIN4cute5tupleIJiiiiEEENS1_10collective13CollectiveMmaINS1_37MainloopSm90TmaGmmaWarpSpecializedFP8ILi2ENS5_IJNS4_1CILi1EEESB_SB_EEENS1_35KernelTmaWarpSpecializedCooperativeEEENS5_IJNSA_ILi128EEENSA_ILi64EEESF_EEENS_12float_e5m2_tENS5_IJlSB_lEEESI_SJ_NS4_8TiledMMAINS4_8MMA_AtomIJNS4_4SM904GMMA30MMA_64x64x32_F32E5M2E5M2_SS_TNILNSN_7ScaleInE1ELSP_1EEEEEENS4_6LayoutINS5_IJNSA_ILi2EEESB_SB_EEENS5_IJSB_NSA_ILi0EEESV_EEEEENS5_IJNS4_10UnderscoreESY_SY_EEEEENS4_13SM90_TMA_LOADENS4_14ComposedLayoutINS4_7SwizzleILi3ELi4ELi3EEENS4_18smem_ptr_flag_bitsILi8EEENSS_INS5_IJNSA_ILi8EEESF_EEENS5_IJSF_SB_EEEEEEEvNS4_8identityES11_S1B_vS1C_EENS_8epilogue10collective6detail29Sm90TmaWarpSpecializedAdapterINS1F_15DefaultEpilogueISI_SJ_SJ_NS1E_6thread17LinearCombinationISI_Li1EffLNS1J_9ScaleType4KindE0ELNS_15FloatRoundStyleE2ESI_EENS1_15EpilogueDefaultEEEEEvvEEEEvNT_6ParamsE --------------------------
	.section	.nv.shared._ZN7cutlass13device_kernelINS_4gemm6kernel13GemmUniversalIN4cute5tupleIJiiiiEEENS1_10collective13CollectiveMmaINS1_37MainloopSm90TmaGmmaWarpSpecializedFP8ILi2ENS5_IJNS4_1CILi1EEESB_SB_EEENS1_35KernelTmaWarpSpecializedCooperativeEEENS5_IJNSA_ILi128EEENSA_ILi64EEESF_EEENS_12float_e5m2_tENS5_IJlSB_lEEESI_SJ_NS4_8TiledMMAINS4_8MMA_AtomIJNS4_4SM904GMMA30MMA_64x64x32_F32E5M2E5M2_SS_TNILNSN_7ScaleInE1ELSP_1EEEEEENS4_6LayoutINS5_IJNSA_ILi2EEESB_SB_EEENS5_IJSB_NSA_ILi0EEESV_EEEEENS5_IJNS4_10UnderscoreESY_SY_EEEEENS4_13SM90_TMA_LOADENS4_14ComposedLayoutINS4_7SwizzleILi3ELi4ELi3EEENS4_18smem_ptr_flag_bitsILi8EEENSS_INS5_IJNSA_ILi8EEESF_EEENS5_IJSF_SB_EEEEEEEvNS4_8identityES11_S1B_vS1C_EENS_8epilogue10collective6detail29Sm90TmaWarpSpecializedAdapterINS1F_15DefaultEpilogueISI_SJ_SJ_NS1E_6thread17LinearCombinationISI_Li1EffLNS1J_9ScaleType4KindE0ELNS_15FloatRoundStyleE2ESI_EENS1_15EpilogueDefaultEEEEEvvEEEEvNT_6ParamsE,"aw",@nobits
	.sectionflags	@""
	.align	16
	.zero		1024


//--------------------- .nv.shared.reserved.0     --------------------------
	.section	.nv.shared.reserved.0,"aw",@nobits
	.weak		__nv_reservedSMEM_offset_0_alias
	.size		__nv_reservedSMEM_offset_0_alias, 0, 0
	.other		__nv_reservedSMEM_offset_0_alias,@"STO_CUDA_RESERVED_SHARED STV_DEFAULT"
__nv_reservedSMEM_offset_0_alias:
	.zero		0


//--------------------- .nv.global                --------------------------
	.section	.nv.global,"aw",@nobits
.nv.global:
	.type		_ZN40_INTERNAL_695f5379_4_k_cu_8655f3a0_272984cute1_E,@object
	.size		_ZN40_INTERNAL_695f5379_4_k_cu_8655f3a0_272984cute1_E,(_ZN40_INTERNAL_695f5379_4_k_cu_8655f3a0_272984cuda3std3__45__cpo6cbeginE - _ZN40_INTERNAL_695f5379_4_k_cu_8655f3a0_272984cute1_E)
_ZN40_INTERNAL_695f5379_4_k_cu_8655f3a0_272984cute1_E:
	.zero		1
	.type		_ZN40_INTERNAL_695f5379_4_k_cu_8655f3a0_272984cuda3std3__45__cpo6cbeginE,@object
	.size		_ZN40_INTERNAL_695f5379_4_k_cu_8655f3a0_272984cuda3std3__45__cpo6cbeginE,(_ZN40_INTERNAL_695f5379_4_k_cu_8655f3a0_272984cuda3std3__48in_placeE - _ZN40_INTERNAL_695f5379_4_k_cu_8655f3a0_272984cuda3std3__45__cpo6cbeginE)
_ZN40_INTERNAL_695f5379_4_k_cu_8655f3a0_272984cuda3std3__45__cpo6cbeginE:
	.zero		1
	.type		_ZN40_INTERNAL_695f5379_4_k_cu_8655f3a0_272984cuda3std3__48in_placeE,@object
	.size		_ZN40_INTERNAL_695f5379_4_k_cu_8655f3a0_272984cuda3std3__48in_placeE,(_ZN40_INTERNAL_695f5379_4_k_cu_8655f3a0_272984cuda3std6ranges3__45__cpo9iter_moveE - _ZN40_INTERNAL_695f5379_4_k_cu_8655f3a0_272984cuda3std3__48in_placeE)
_ZN40_INTERNAL_695f5379_4_k_cu_8655f3a0_272984cuda3std3__48in_placeE:
	.zero		1
	.type		_ZN40_INTERNAL_695f5379_4_k_cu_8655f3a0_272984cuda3std6ranges3__45__cpo9iter_moveE,@object
	.size		_ZN40_INTERNAL_695f5379_4_k_cu_8655f3a0_272984cuda3std6ranges3__45__cpo9iter_moveE,(_ZN40_INTERNAL_695f5379_4_k_cu_8655f3a0_272984cuda3std3__45__cpo5beginE - _ZN40_INTERNAL_695f5379_4_k_cu_8655f3a0_272984cuda3std6ranges3__45__cpo9iter_moveE)
_ZN40_INTERNAL_695f5379_4_k_cu_8655f3a0_272984cuda3std6ranges3__45__cpo9iter_moveE:
	.zero		1
	.type		_ZN40_INTERNAL_695f5379_4_k_cu_8655f3a0_272984cuda3std3__45__cpo5beginE,@object
	.size		_ZN40_INTERNAL_695f5379_4_k_cu_8655f3a0_272984cuda3std3__45__cpo5beginE,(_ZN40_INTERNAL_695f5379_4_k_cu_8655f3a0_272984cuda3std3__442_GLOBAL__N__695f5379_4_k_cu_8655f3a0_272986ignoreE - _ZN40_INTERNAL_695f5379_4_k_cu_8655f3a0_272984cuda3std3__45__cpo5beginE)
_ZN40_INTERNAL_695f5379_4_k_cu_8655f3a0_272984cuda3std3__45__cpo5beginE:
	.zero		1
	.type		_ZN40_INTERNAL_695f5379_4_k_cu_8655f3a0_272984cuda3std3__442_GLOBAL__N__695f5379_4_k_cu_8655f3a0_272986ignoreE,@object
	.size		_ZN40_INTERNAL_695f5379_4_k_cu_8655f3a0_272984cuda3std3__442_GLOBAL__N__695f5379_4_k_cu_8655f3a0_272986ignoreE,(_ZN40_INTERNAL_695f5379_4_k_cu_8655f3a0_272984cute7productE - _ZN40_INTERNAL_695f5379_4_k_cu_8655f3a0_272984cuda3std3__442_GLOBAL__N__695f5379_4_k_cu_8655f3a0_272986ignoreE)
_ZN40_INTERNAL_695f5379_4_k_cu_8655f3a0_272984cuda3std3__442_GLOBAL__N__695f5379_4_k_cu_8655f3a0_272986ignoreE:
	.zero		1
	.type		_ZN40_INTERNAL_695f5379_4_k_cu_8655f3a0_272984cute7productE,@object
	.size		_ZN40_INTERNAL_695f5379_4_k_cu_8655f3a0_272984cute7productE,(_ZN40_INTERNAL_695f5379_4_k_cu_8655f3a0_272984cuda3std3__45__cpo3endE - _ZN40_INTERNAL_695f5379_4_k_cu_8655f3a0_272984cute7productE)
_ZN40_INTERNAL_695f5379_4_k_cu_8655f3a0_272984cute7productE:
	.zero		1
	.type		_ZN40_INTERNAL_695f5379_4_k_cu_8655f3a0_272984cuda3std3__45__cpo3endE,@object
	.size		_ZN40_INTERNAL_695f5379_4_k_cu_8655f3a0_272984cuda3std3__45__cpo3endE,(_ZN40_INTERNAL_695f5379_4_k_cu_8655f3a0_272984cuda3std3__419piecewise_constructE - _ZN40_INTERNAL_695f5379_4_k_cu_8655f3a0_272984cuda3std3__45__cpo3endE)
_ZN40_INTERNAL_695f5379_4_k_cu_8655f3a0_272984cuda3std3__45__cpo3endE:
	.zero		1
	.type		_ZN40_INTERNAL_695f5379_4_k_cu_8655f3a0_272984cuda3std3__419piecewise_constructE,@object
	.size		_ZN40_INTERNAL_695f5379_4_k_cu_8655f3a0_272984cuda3std3__419piecewise_constructE,(_ZN40_INTERNAL_695f5379_4_k_cu_8655f3a0_272984cuda3std3__45__cpo4cendE - _ZN40_INTERNAL_695f5379_4_k_cu_8655f3a0_272984cuda3std3__419piecewise_constructE)
_ZN40_INTERNAL_695f5379_4_k_cu_8655f3a0_272984cuda3std3__419piecewise_constructE:
	.zero		1
	.type		_ZN40_INTERNAL_695f5379_4_k_cu_8655f3a0_272984cuda3std3__45__cpo4cendE,@object
	.size		_ZN40_INTERNAL_695f5379_4_k_cu_8655f3a0_272984cuda3std3__45__cpo4cendE,(_ZN40_INTERNAL_695f5379_4_k_cu_8655f3a0_272984cuda3std6ranges3__45__cpo4swapE - _ZN40_INTERNAL_695f5379_4_k_cu_8655f3a0_272984cuda3std3__45__cpo4cendE)
_ZN40_INTERNAL_695f5379_4_k_cu_8655f3a0_272984cuda3std3__45__cpo4cendE:
	.zero		1
	.type		_ZN40_INTERNAL_695f5379_4_k_cu_8655f3a0_272984cuda3std6ranges3__45__cpo4swapE,@object
	.size		_ZN40_INTERNAL_695f5379_4_k_cu_8655f3a0_272984cuda3std6ranges3__45__cpo4swapE,(.L_7 - _ZN40_INTERNAL_695f5379_4_k_cu_8655f3a0_272984cuda3std6ranges3__45__cpo4swapE)
_ZN40_INTERNAL_695f5379_4_k_cu_8655f3a0_272984cuda3std6ranges3__45__cpo4swapE:
	.zero		1
.L_7:


//--------------------- .nv.constant0._ZN7cutlass13device_kernelINS_4gemm6kernel13GemmUniversalIN4cute5tupleIJiiiiEEENS1_10collective13CollectiveMmaINS1_37MainloopSm90TmaGmmaWarpSpecializedFP8ILi2ENS5_IJNS4_1CILi1EEESB_SB_EEENS1_35KernelTmaWarpSpecializedCooperativeEEENS5_IJNSA_ILi128EEENSA_ILi64EEESF_EEENS_12float_e5m2_tENS5_IJlSB_lEEESI_SJ_NS4_8TiledMMAINS4_8MMA_AtomIJNS4_4SM904GMMA30MMA_64x64x32_F32E5M2E5M2_SS_TNILNSN_7ScaleInE1ELSP_1EEEEEENS4_6LayoutINS5_IJNSA_ILi2EEESB_SB_EEENS5_IJSB_NSA_ILi0EEESV_EEEEENS5_IJNS4_10UnderscoreESY_SY_EEEEENS4_13SM90_TMA_LOADENS4_14ComposedLayoutINS4_7SwizzleILi3ELi4ELi3EEENS4_18smem_ptr_flag_bitsILi8EEENSS_INS5_IJNSA_ILi8EEESF_EEENS5_IJSF_SB_EEEEEEEvNS4_8identityES11_S1B_vS1C_EENS_8epilogue10collective6detail29Sm90TmaWarpSpecializedAdapterINS1F_15DefaultEpilogueISI_SJ_SJ_NS1E_6thread17LinearCombinationISI_Li1EffLNS1J_9ScaleType4KindE0ELNS_15FloatRoundStyleE2ESI_EENS1_15EpilogueDefaultEEEEEvvEEEEvNT_6ParamsE --------------------------
	.section	.nv.constant0._ZN7cutlass13device_kernelINS_4gemm6kernel13GemmUniversalIN4cute5tupleIJiiiiEEENS1_10collective13CollectiveMmaINS1_37MainloopSm90TmaGmmaWarpSpecializedFP8ILi2ENS5_IJNS4_1CILi1EEESB_SB_EEENS1_35KernelTmaWarpSpecializedCooperativeEEENS5_IJNSA_ILi128EEENSA_ILi64EEESF_EEENS_12float_e5m2_tENS5_IJlSB_lEEESI_SJ_NS4_8TiledMMAINS4_8MMA_AtomIJNS4_4SM904GMMA30MMA_64x64x32_F32E5M2E5M2_SS_TNILNSN_7ScaleInE1ELSP_1EEEEEENS4_6LayoutINS5_IJNSA_ILi2EEESB_SB_EEENS5_IJSB_NSA_ILi0EEESV_EEEEENS5_IJNS4_10UnderscoreESY_SY_EEEEENS4_13SM90_TMA_LOADENS4_14ComposedLayoutINS4_7SwizzleILi3ELi4ELi3EEENS4_18smem_ptr_flag_bitsILi8EEENSS_INS5_IJNSA_ILi8EEESF_EEENS5_IJSF_SB_EEEEEEEvNS4_8identityES11_S1B_vS1C_EENS_8epilogue10collective6detail29Sm90TmaWarpSpecializedAdapterINS1F_15DefaultEpilogueISI_SJ_SJ_NS1E_6thread17LinearCombinationISI_Li1EffLNS1J_9ScaleType4KindE0ELNS_15FloatRoundStyleE2ESI_EENS1_15EpilogueDefaultEEEEEvvEEEEvNT_6ParamsE,"a",@progbits
	.sectionflags	@""
	.align	4
.nv.constant0._ZN7cutlass13device_kernelINS_4gemm6kernel13GemmUniversalIN4cute5tupleIJiiiiEEENS1_10collective13CollectiveMmaINS1_37MainloopSm90TmaGmmaWarpSpecializedFP8ILi2ENS5_IJNS4_1CILi1EEESB_SB_EEENS1_35KernelTmaWarpSpecializedCooperativeEEENS5_IJNSA_ILi128EEENSA_ILi64EEESF_EEENS_12float_e5m2_tENS5_IJlSB_lEEESI_SJ_NS4_8TiledMMAINS4_8MMA_AtomIJNS4_4SM904GMMA30MMA_64x64x32_F32E5M2E5M2_SS_TNILNSN_7ScaleInE1ELSP_1EEEEEENS4_6LayoutINS5_IJNSA_ILi2EEESB_SB_EEENS5_IJSB_NSA_ILi0EEESV_EEEEENS5_IJNS4_10UnderscoreESY_SY_EEEEENS4_13SM90_TMA_LOADENS4_14ComposedLayoutINS4_7SwizzleILi3ELi4ELi3EEENS4_18smem_ptr_flag_bitsILi8EEENSS_INS5_IJNSA_ILi8EEESF_EEENS5_IJSF_SB_EEEEEEEvNS4_8identityES11_S1B_vS1C_EENS_8epilogue10collective6detail29Sm90TmaWarpSpecializedAdapterINS1F_15DefaultEpilogueISI_SJ_SJ_NS1E_6thread17LinearCombinationISI_Li1EffLNS1J_9ScaleType4KindE0ELNS_15FloatRoundStyleE2ESI_EENS1_15EpilogueDefaultEEEEEvvEEEEvNT_6ParamsE:
	.zero		1664


//--------------------- SYMBOLS --------------------------

	.type		.nv.reservedSmem.offset0,@object
	.size		.nv.reservedSmem.offset0,0x4
